// auto-generated by cutlass_sweep.conv — config: {"arch": "sm_90", "cluster_m": 1, "cluster_n": 1, "conv_kind": "fprop", "dtype": "bf16", "ndim": 3, "tile_k": 64, "tile_m": 128, "tile_n": 128}
#include "cutlass/cutlass.h"
#include "cute/tensor.hpp"
#include "cutlass/kernel_hardware_info.hpp"
#include "cutlass/conv/convolution.h"
#include "cutlass/conv/dispatch_policy.hpp"
#include "cutlass/conv/collective/collective_builder.hpp"
#include "cutlass/conv/kernel/conv_universal.hpp"
#include "cutlass/conv/device/conv_universal_adapter.hpp"
#include "cutlass/epilogue/collective/collective_builder.hpp"

using namespace cute;
using Elem = cutlass::bfloat16_t;
using Acc  = float;
using LayoutAB = cutlass::layout::TensorNDHWC;
using LayoutC  = cutlass::layout::TensorNDHWC;
constexpr auto ConvOp = cutlass::conv::Operator::kFprop;
using TileShape    = Shape<_128, _128, Shape<_64>>;
using ClusterShape = Shape<_1, _1, _1>;

using CollectiveEpilogue = typename cutlass::epilogue::collective::CollectiveBuilder<
    cutlass::arch::Sm90, cutlass::arch::OpClassTensorOp,
    TileShape, ClusterShape,
    cutlass::epilogue::collective::EpilogueTileAuto,
    Acc, Acc,
    Elem, LayoutC, 128 / cutlass::sizeof_bits<Elem>::value,
    Elem, LayoutC, 128 / cutlass::sizeof_bits<Elem>::value,
    cutlass::epilogue::collective::EpilogueScheduleAuto
  >::CollectiveOp;

using CollectiveMainloop = typename cutlass::conv::collective::CollectiveBuilder<
    cutlass::arch::Sm90, cutlass::arch::OpClassTensorOp, ConvOp,
    Elem, LayoutAB, 128 / cutlass::sizeof_bits<Elem>::value,
    Elem, LayoutAB, 128 / cutlass::sizeof_bits<Elem>::value,
    Acc,
    TileShape, ClusterShape,
    cutlass::conv::collective::StageCountAutoCarveout<
        static_cast<int>(sizeof(typename CollectiveEpilogue::SharedStorage))>,
    cutlass::conv::collective::KernelScheduleAuto
  >::CollectiveOp;

using ProblemShape = cutlass::conv::ConvProblemShape<
    ConvOp, CollectiveMainloop::DispatchPolicy::NumSpatialDimensions>;
using ConvKernel = cutlass::conv::kernel::ConvUniversal<
    ProblemShape, CollectiveMainloop, CollectiveEpilogue>;
using Conv = cutlass::conv::device::ConvUniversalAdapter<ConvKernel>;

auto* _anchor = &cutlass::device_kernel<ConvKernel>;


// ===== COMPILED SASS (sm_90a) =====

	.target	sm_90a

	.elftype	@"ET_EXEC"


//--------------------- .note.nv.tkinfo           --------------------------
	.section	.note.nv.tkinfo,"",@"SHT_NOTE"
	.sectionflags	@"SHF_NOTE_NV_TKINFO"
	.tkinfo
        /*0018*/ 	.word	0x00000002
        /*0030*/ 	.string	""
        /*0030*/ 	.string	"ptxas"
        /*0030*/ 	.string	"Cuda compilation tools, release 13.0, V13.0.88"
        /*0030*/ 	.string	"Build cuda_13.0.r13.0/compiler.36424714_0"
        /*0030*/ 	.string	"-arch sm_90a -m 64 "



//--------------------- .note.nv.cuinfo           --------------------------
	.section	.note.nv.cuinfo,"",@"SHT_NOTE"
	.sectionflags	@"SHF_NOTE_NV_CUINFO"
        /*0018*/ 	.short	0x0002
        /*001a*/ 	.short	0x005a
        /*001c*/ 	.short	0x0082
	.zero		2


//--------------------- .nv.info                  --------------------------
	.section	.nv.info,"",@"SHT_CUDA_INFO"
	.align	4


	//----- nvinfo : EIATTR_REGCOUNT
	.align		4
        /*0000*/ 	.byte	0x04, 0x2f
        /*0002*/ 	.short	(.L_12 - .L_11)
	.align		4
.L_11:
        /*0004*/ 	.word	index@(_ZN7cutlass13device_kernelINS_4conv6kernel13ConvUniversalINS1_16ConvProblemShapeILNS1_8OperatorE0ELi3EEENS1_10collective14CollectiveConvINS1_46MainloopSm90TmaGmmaWarpSpecializedImplicitGemmILS5_0ELi7ELi3EN4cute5tupleIJNSA_1CILi1EEESD_SD_EEENS1_36KernelImplicitTmaWarpSpecializedSm90ELi1EEENSB_IJNSC_ILi128EEESH_NSB_IJNSC_ILi64EEEEEEEEENS_10bfloat16_tESL_NSA_8TiledMMAINSA_8MMA_AtomIJNSA_4SM904GMMA28MMA_64x128x16_F32BF16BF16_SSILNSP_5MajorE0ELSR_0ELNSP_7ScaleInE1ELSS_1EEEEEENSA_6LayoutISE_NSB_IJNSC_ILi0EEESW_SW_EEEEENSB_IJNSA_10UnderscoreESZ_SZ_EEEEENS7_6detail26Sm90ImplicitGemmTileTraitsINSA_20SM90_TMA_LOAD_IM2COLENSA_14ComposedLayoutINSA_7SwizzleILi3ELi4ELi3EEENSA_18smem_ptr_flag_bitsILi16EEENSV_INSB_IJNSB_IJNSC_ILi8EEENSC_ILi16EEEEEENSB_IJSI_SD_EEENSB_IJSD_NSC_ILi7EEEEEEEEENSB_IJNSB_IJSI_NSC_ILi512EEEEEENSB_IJSD_SW_EEENSB_IJSW_NSC_ILi8192EEEEEEEEEEEEEvEENS13_INSA_13SM90_TMA_LOADES1O_vEEEENS_8epilogue10collective6detail29Sm90TmaWarpSpecializedAdapterINS1U_15DefaultEpilogueISL_NSB_IJNSB_IJllllEEESD_SW_EEES1Z_NS1T_6thread17LinearCombinationISL_Li1EffLNS20_9ScaleType4KindE0ELNS_15FloatRoundStyleE2ESL_EENS_4gemm15EpilogueDefaultEEEEEvvEEEEvNT_6ParamsE)
        /*0008*/ 	.word	0x0000009a


	//----- nvinfo : EIATTR_FRAME_SIZE
	.align		4
.L_12:
        /*000c*/ 	.byte	0x04, 0x11
        /*000e*/ 	.short	(.L_14 - .L_13)
	.align		4
.L_13:
        /*0010*/ 	.word	index@(_ZN7cutlass13device_kernelINS_4conv6kernel13ConvUniversalINS1_16ConvProblemShapeILNS1_8OperatorE0ELi3EEENS1_10collective14CollectiveConvINS1_46MainloopSm90TmaGmmaWarpSpecializedImplicitGemmILS5_0ELi7ELi3EN4cute5tupleIJNSA_1CILi1EEESD_SD_EEENS1_36KernelImplicitTmaWarpSpecializedSm90ELi1EEENSB_IJNSC_ILi128EEESH_NSB_IJNSC_ILi64EEEEEEEEENS_10bfloat16_tESL_NSA_8TiledMMAINSA_8MMA_AtomIJNSA_4SM904GMMA28MMA_64x128x16_F32BF16BF16_SSILNSP_5MajorE0ELSR_0ELNSP_7ScaleInE1ELSS_1EEEEEENSA_6LayoutISE_NSB_IJNSC_ILi0EEESW_SW_EEEEENSB_IJNSA_10UnderscoreESZ_SZ_EEEEENS7_6detail26Sm90ImplicitGemmTileTraitsINSA_20SM90_TMA_LOAD_IM2COLENSA_14ComposedLayoutINSA_7SwizzleILi3ELi4ELi3EEENSA_18smem_ptr_flag_bitsILi16EEENSV_INSB_IJNSB_IJNSC_ILi8EEENSC_ILi16EEEEEENSB_IJSI_SD_EEENSB_IJSD_NSC_ILi7EEEEEEEEENSB_IJNSB_IJSI_NSC_ILi512EEEEEENSB_IJSD_SW_EEENSB_IJSW_NSC_ILi8192EEEEEEEEEEEEEvEENS13_INSA_13SM90_TMA_LOADES1O_vEEEENS_8epilogue10collective6detail29Sm90TmaWarpSpecializedAdapterINS1U_15DefaultEpilogueISL_NSB_IJNSB_IJllllEEESD_SW_EEES1Z_NS1T_6thread17LinearCombinationISL_Li1EffLNS20_9ScaleType4KindE0ELNS_15FloatRoundStyleE2ESL_EENS_4gemm15EpilogueDefaultEEEEEvvEEEEvNT_6ParamsE)
        /*0014*/ 	.word	0x00000000


	//----- nvinfo : EIATTR_MIN_STACK_SIZE
	.align		4
.L_14:
        /*0018*/ 	.byte	0x04, 0x12
        /*001a*/ 	.short	(.L_16 - .L_15)
	.align		4
.L_15:
        /*001c*/ 	.word	index@(_ZN7cutlass13device_kernelINS_4conv6kernel13ConvUniversalINS1_16ConvProblemShapeILNS1_8OperatorE0ELi3EEENS1_10collective14CollectiveConvINS1_46MainloopSm90TmaGmmaWarpSpecializedImplicitGemmILS5_0ELi7ELi3EN4cute5tupleIJNSA_1CILi1EEESD_SD_EEENS1_36KernelImplicitTmaWarpSpecializedSm90ELi1EEENSB_IJNSC_ILi128EEESH_NSB_IJNSC_ILi64EEEEEEEEENS_10bfloat16_tESL_NSA_8TiledMMAINSA_8MMA_AtomIJNSA_4SM904GMMA28MMA_64x128x16_F32BF16BF16_SSILNSP_5MajorE0ELSR_0ELNSP_7ScaleInE1ELSS_1EEEEEENSA_6LayoutISE_NSB_IJNSC_ILi0EEESW_SW_EEEEENSB_IJNSA_10UnderscoreESZ_SZ_EEEEENS7_6detail26Sm90ImplicitGemmTileTraitsINSA_20SM90_TMA_LOAD_IM2COLENSA_14ComposedLayoutINSA_7SwizzleILi3ELi4ELi3EEENSA_18smem_ptr_flag_bitsILi16EEENSV_INSB_IJNSB_IJNSC_ILi8EEENSC_ILi16EEEEEENSB_IJSI_SD_EEENSB_IJSD_NSC_ILi7EEEEEEEEENSB_IJNSB_IJSI_NSC_ILi512EEEEEENSB_IJSD_SW_EEENSB_IJSW_NSC_ILi8192EEEEEEEEEEEEEvEENS13_INSA_13SM90_TMA_LOADES1O_vEEEENS_8epilogue10collective6detail29Sm90TmaWarpSpecializedAdapterINS1U_15DefaultEpilogueISL_NSB_IJNSB_IJllllEEESD_SW_EEES1Z_NS1T_6thread17LinearCombinationISL_Li1EffLNS20_9ScaleType4KindE0ELNS_15FloatRoundStyleE2ESL_EENS_4gemm15EpilogueDefaultEEEEEvvEEEEvNT_6ParamsE)
        /*0020*/ 	.word	0x00000000
.L_16:


//--------------------- .nv.compat                --------------------------
	.section	.nv.compat,"",@"SHT_CUDA_COMPAT_INFO"
	.align	4
        /*0000*/ 	.byte	0x02, 0x09, 0x01, 0x00, 0x02, 0x02, 0x04, 0x00, 0x02, 0x05, 0x05, 0x00, 0x03, 0x07, 0x01, 0x01
        /*0010*/ 	.byte	0x02, 0x03, 0x01, 0x00, 0x02, 0x06, 0x01, 0x00, 0x04, 0x0b, 0x08, 0x00, 0x00, 0x00, 0x00, 0x00
        /*0020*/ 	.byte	0x00, 0x00, 0x00, 0x00


//--------------------- .nv.info._ZN7cutlass13device_kernelINS_4conv6kernel13ConvUniversalINS1_16ConvProblemShapeILNS1_8OperatorE0ELi3EEENS1_10collective14CollectiveConvINS1_46MainloopSm90TmaGmmaWarpSpecializedImplicitGemmILS5_0ELi7ELi3EN4cute5tupleIJNSA_1CILi1EEESD_SD_EEENS1_36KernelImplicitTmaWarpSpecializedSm90ELi1EEENSB_IJNSC_ILi128EEESH_NSB_IJNSC_ILi64EEEEEEEEENS_10bfloat16_tESL_NSA_8TiledMMAINSA_8MMA_AtomIJNSA_4SM904GMMA28MMA_64x128x16_F32BF16BF16_SSILNSP_5MajorE0ELSR_0ELNSP_7ScaleInE1ELSS_1EEEEEENSA_6LayoutISE_NSB_IJNSC_ILi0EEESW_SW_EEEEENSB_IJNSA_10UnderscoreESZ_SZ_EEEEENS7_6detail26Sm90ImplicitGemmTileTraitsINSA_20SM90_TMA_LOAD_IM2COLENSA_14ComposedLayoutINSA_7SwizzleILi3ELi4ELi3EEENSA_18smem_ptr_flag_bitsILi16EEENSV_INSB_IJNSB_IJNSC_ILi8EEENSC_ILi16EEEEEENSB_IJSI_SD_EEENSB_IJSD_NSC_ILi7EEEEEEEEENSB_IJNSB_IJSI_NSC_ILi512EEEEEENSB_IJSD_SW_EEENSB_IJSW_NSC_ILi8192EEEEEEEEEEEEEvEENS13_INSA_13SM90_TMA_LOADES1O_vEEEENS_8epilogue10collective6detail29Sm90TmaWarpSpecializedAdapterINS1U_15DefaultEpilogueISL_NSB_IJNSB_IJllllEEESD_SW_EEES1Z_NS1T_6thread17LinearCombinationISL_Li1EffLNS20_9ScaleType4KindE0ELNS_15FloatRoundStyleE2ESL_EENS_4gemm15EpilogueDefaultEEEEEvvEEEEvNT_6ParamsE --------------------------
	.section	.nv.info._ZN7cutlass13device_kernelINS_4conv6kernel13ConvUniversalINS1_16ConvProblemShapeILNS1_8OperatorE0ELi3EEENS1_10collective14CollectiveConvINS1_46MainloopSm90TmaGmmaWarpSpecializedImplicitGemmILS5_0ELi7ELi3EN4cute5tupleIJNSA_1CILi1EEESD_SD_EEENS1_36KernelImplicitTmaWarpSpecializedSm90ELi1EEENSB_IJNSC_ILi128EEESH_NSB_IJNSC_ILi64EEEEEEEEENS_10bfloat16_tESL_NSA_8TiledMMAINSA_8MMA_AtomIJNSA_4SM904GMMA28MMA_64x128x16_F32BF16BF16_SSILNSP_5MajorE0ELSR_0ELNSP_7ScaleInE1ELSS_1EEEEEENSA_6LayoutISE_NSB_IJNSC_ILi0EEESW_SW_EEEEENSB_IJNSA_10UnderscoreESZ_SZ_EEEEENS7_6detail26Sm90ImplicitGemmTileTraitsINSA_20SM90_TMA_LOAD_IM2COLENSA_14ComposedLayoutINSA_7SwizzleILi3ELi4ELi3EEENSA_18smem_ptr_flag_bitsILi16EEENSV_INSB_IJNSB_IJNSC_ILi8EEENSC_ILi16EEEEEENSB_IJSI_SD_EEENSB_IJSD_NSC_ILi7EEEEEEEEENSB_IJNSB_IJSI_NSC_ILi512EEEEEENSB_IJSD_SW_EEENSB_IJSW_NSC_ILi8192EEEEEEEEEEEEEvEENS13_INSA_13SM90_TMA_LOADES1O_vEEEENS_8epilogue10collective6detail29Sm90TmaWarpSpecializedAdapterINS1U_15DefaultEpilogueISL_NSB_IJNSB_IJllllEEESD_SW_EEES1Z_NS1T_6thread17LinearCombinationISL_Li1EffLNS20_9ScaleType4KindE0ELNS_15FloatRoundStyleE2ESL_EENS_4gemm15EpilogueDefaultEEEEEvvEEEEvNT_6ParamsE,"",@"SHT_CUDA_INFO"
	.sectionflags	@""
	.align	4


	//----- nvinfo : EIATTR_CUDA_API_VERSION
	.align		4
        /*0000*/ 	.byte	0x04, 0x37
        /*0002*/ 	.short	(.L_18 - .L_17)
.L_17:
        /*0004*/ 	.word	0x00000082


	//----- nvinfo : EIATTR_KPARAM_INFO
	.align		4
.L_18:
        /*0008*/ 	.byte	0x04, 0x17
        /*000a*/ 	.short	(.L_20 - .L_19)
.L_19:
        /*000c*/ 	.word	0x00000000
        /*0010*/ 	.short	0x0000
        /*0012*/ 	.short	0x0070
        /*0014*/ 	.byte	0x00, 0xf0, 0x01, 0x10


	//----- nvinfo : EIATTR_SPARSE_MMA_MASK
	.align		4
.L_20:
        /*0018*/ 	.byte	0x03, 0x50
        /*001a*/ 	.short	0x0000


	//----- nvinfo : EIATTR_MAXREG_COUNT
	.align		4
        /*001c*/ 	.byte	0x03, 0x1b
        /*001e*/ 	.short	0x00ff


	//----- nvinfo : EIATTR_NUM_BARRIERS
	.align		4
        /*0020*/ 	.byte	0x02, 0x4c
        /*0022*/ 	.byte	0x01
	.zero		1


	//----- nvinfo : EIATTR_MERCURY_ISA_VERSION
	.align		4
        /*0024*/ 	.byte	0x03, 0x5f
        /*0026*/ 	.short	0x0101


	//----- nvinfo : EIATTR_COOP_GROUP_MASK_REGIDS
	.align		4
        /*0028*/ 	.byte	0x04, 0x29
        /*002a*/ 	.short	(.L_22 - .L_21)


	//   ....[0]....
.L_21:
        /*002c*/ 	.word	0xffffffff


	//   ....[1]....
        /*0030*/ 	.word	0xffffffff


	//   ....[2]....
        /*0034*/ 	.word	0xffffffff


	//----- nvinfo : EIATTR_COOP_GROUP_INSTR_OFFSETS
	.align		4
.L_22:
        /*0038*/ 	.byte	0x04, 0x28
        /*003a*/ 	.short	(.L_24 - .L_23)


	//   ....[0]....
.L_23:
        /*003c*/ 	.word	0x00000060


	//   ....[1]....
        /*0040*/ 	.word	0x00000070


	//   ....[2]....
        /*0044*/ 	.word	0x00000130


	//----- nvinfo : EIATTR_MBARRIER_INSTR_OFFSETS
	.align		4
.L_24:
        /*0048*/ 	.byte	0x04, 0x39
        /*004a*/ 	.short	(.L_26 - .L_25)


	//   ....[0]....
.L_25:
        /*004c*/ 	.word	0x00000250
        /*0050*/ 	.word	0x000000ff
        /*0054*/ 	.word	0x00038000
        /*0058*/ 	.short	0x0100
        /*005a*/ 	.byte	0x08
	.zero		1


	//   ....[1]....
        /*005c*/ 	.word	0x00000260
        /*0060*/ 	.word	0x000000ff
        /*0064*/ 	.word	0x00038038
        /*0068*/ 	.short	0x0100
        /*006a*/ 	.byte	0x08
	.zero		1


	//   ....[2]....
        /*006c*/ 	.word	0x00000270
        /*0070*/ 	.word	0x000000ff
        /*0074*/ 	.word	0x00038008
        /*0078*/ 	.short	0x0100
        /*007a*/ 	.byte	0x08
	.zero		1


	//   ....[3]....
        /*007c*/ 	.word	0x00000280
        /*0080*/ 	.word	0x000000ff
        /*0084*/ 	.word	0x00038040
        /*0088*/ 	.short	0x0100
        /*008a*/ 	.byte	0x08
	.zero		1


	//   ....[4]....
        /*008c*/ 	.word	0x00000290
        /*0090*/ 	.word	0x000000ff
        /*0094*/ 	.word	0x00038010
        /*0098*/ 	.short	0x0100
        /*009a*/ 	.byte	0x08
	.zero		1


	//   ....[5]....
        /*009c*/ 	.word	0x000002a0
        /*00a0*/ 	.word	0x000000ff
        /*00a4*/ 	.word	0x00038048
        /*00a8*/ 	.short	0x0100
        /*00aa*/ 	.byte	0x08
	.zero		1


	//   ....[6]....
        /*00ac*/ 	.word	0x000002b0
        /*00b0*/ 	.word	0x000000ff
        /*00b4*/ 	.word	0x00038018
        /*00b8*/ 	.short	0x0100
        /*00ba*/ 	.byte	0x08
	.zero		1


	//   ....[7]....
        /*00bc*/ 	.word	0x000002c0
        /*00c0*/ 	.word	0x000000ff
        /*00c4*/ 	.word	0x00038050
        /*00c8*/ 	.short	0x0100
        /*00ca*/ 	.byte	0x08
	.zero		1


	//   ....[8]....
        /*00cc*/ 	.word	0x000002d0
        /*00d0*/ 	.word	0x000000ff
        /*00d4*/ 	.word	0x00038020
        /*00d8*/ 	.short	0x0100
        /*00da*/ 	.byte	0x08
	.zero		1


	//   ....[9]....
        /*00dc*/ 	.word	0x000002e0
        /*00e0*/ 	.word	0x000000ff
        /*00e4*/ 	.word	0x00038058
        /*00e8*/ 	.short	0x0100
        /*00ea*/ 	.byte	0x08
	.zero		1


	//   ....[10]....
        /*00ec*/ 	.word	0x000002f0
        /*00f0*/ 	.word	0x000000ff
        /*00f4*/ 	.word	0x00038028
        /*00f8*/ 	.short	0x0100
        /*00fa*/ 	.byte	0x08
	.zero		1


	//   ....[11]....
        /*00fc*/ 	.word	0x00000300
        /*0100*/ 	.word	0x000000ff
        /*0104*/ 	.word	0x00038060
        /*0108*/ 	.short	0x0100
        /*010a*/ 	.byte	0x08
	.zero		1


	//   ....[12]....
        /*010c*/ 	.word	0x00000310
        /*0110*/ 	.word	0x000000ff
        /*0114*/ 	.word	0x00038030
        /*0118*/ 	.short	0x0100
        /*011a*/ 	.byte	0x08
	.zero		1


	//   ....[13]....
        /*011c*/ 	.word	0x00000320
        /*0120*/ 	.word	0x000000ff
        /*0124*/ 	.word	0x00038068
        /*0128*/ 	.short	0x0100
        /*012a*/ 	.byte	0x08
	.zero		1


	//   ....[14]....
        /*012c*/ 	.word	0x00000be0
        /*0130*/ 	.word	0x00000004
        /*0134*/ 	.word	0x00038000
        /*0138*/ 	.short	0x010a
        /*013a*/ 	.byte	0x3f
	.zero		1


	//   ....[15]....
        /*013c*/ 	.word	0x00001040
        /*0140*/ 	.word	0x00000004
        /*0144*/ 	.word	0x00038000
        /*0148*/ 	.short	0x010a
        /*014a*/ 	.byte	0x3f
	.zero		1


	//   ....[16]....
        /*014c*/ 	.word	0x00001320
        /*0150*/ 	.word	0x000000ff
        /*0154*/ 	.word	0x00000000
        /*0158*/ 	.short	0x0101
        /*015a*/ 	.byte	0x08
	.zero		1


	//   ....[17]....
        /*015c*/ 	.word	0x00001530
        /*0160*/ 	.word	0x00000002
        /*0164*/ 	.word	0x00000000
        /*0168*/ 	.short	0x0101
        /*016a*/ 	.byte	0x3f
	.zero		1


	//   ....[18]....
        /*016c*/ 	.word	0x000092a0
        /*0170*/ 	.word	0x00000011
        /*0174*/ 	.word	0x00038038
        /*0178*/ 	.short	0x010a
        /*017a*/ 	.byte	0x3f
	.zero		1


	//   ....[19]....
        /*017c*/ 	.word	0x00009ac0
        /*0180*/ 	.word	0x00000000
        /*0184*/ 	.word	0x00000000
        /*0188*/ 	.short	0x010a
        /*018a*/ 	.byte	0x3f
	.zero		1


	//   ....[20]....
        /*018c*/ 	.word	0x00009b70
        /*0190*/ 	.word	0x00000000
        /*0194*/ 	.word	0x00000000
        /*0198*/ 	.short	0x010a
        /*019a*/ 	.byte	0x3f
	.zero		1


	//   ....[21]....
        /*019c*/ 	.word	0x00009c20
        /*01a0*/ 	.word	0x00000000
        /*01a4*/ 	.word	0x00000000
        /*01a8*/ 	.short	0x010a
        /*01aa*/ 	.byte	0x3f
	.zero		1


	//   ....[22]....
        /*01ac*/ 	.word	0x00009cd0
        /*01b0*/ 	.word	0x00000000
        /*01b4*/ 	.word	0x00000000
        /*01b8*/ 	.short	0x010a
        /*01ba*/ 	.byte	0x3f
	.zero		1


	//   ....[23]....
        /*01bc*/ 	.word	0x00009d80
        /*01c0*/ 	.word	0x00000000
        /*01c4*/ 	.word	0x00000000
        /*01c8*/ 	.short	0x010a
        /*01ca*/ 	.byte	0x3f
	.zero		1


	//   ....[24]....
        /*01cc*/ 	.word	0x00009e30
        /*01d0*/ 	.word	0x00000000
        /*01d4*/ 	.word	0x00000000
        /*01d8*/ 	.short	0x010a
        /*01da*/ 	.byte	0x3f
	.zero		1


	//   ....[25]....
        /*01dc*/ 	.word	0x00009ee0
        /*01e0*/ 	.word	0x00000002
        /*01e4*/ 	.word	0x00000000
        /*01e8*/ 	.short	0x010a
        /*01ea*/ 	.byte	0x3f
	.zero		1


	//----- nvinfo : EIATTR_NUM_MBARRIERS
	.align		4
.L_26:
        /*01ec*/ 	.byte	0x03, 0x38
        /*01ee*/ 	.short	0x000e


	//----- nvinfo : EIATTR_EXIT_INSTR_OFFSETS
	.align		4
        /*01f0*/ 	.byte	0x04, 0x1c
        /*01f2*/ 	.short	(.L_28 - .L_27)


	//   ....[0]....
.L_27:
        /*01f4*/ 	.word	0x00000710


	//   ....[1]....
        /*01f8*/ 	.word	0x00001680


	//   ....[2]....
        /*01fc*/ 	.word	0x00006b80


	//   ....[3]....
        /*0200*/ 	.word	0x00006bb0


	//   ....[4]....
        /*0204*/ 	.word	0x00009050


	//   ....[5]....
        /*0208*/ 	.word	0x00009080


	//   ....[6]....
        /*020c*/ 	.word	0x000090a0


	//   ....[7]....
        /*0210*/ 	.word	0x000099c0


	//   ....[8]....
        /*0214*/ 	.word	0x00009f10


	//----- nvinfo : EIATTR_MAX_THREADS
	.align		4
.L_28:
        /*0218*/ 	.byte	0x04, 0x05
        /*021a*/ 	.short	(.L_30 - .L_29)
.L_29:
        /*021c*/ 	.word	0x00000100
        /*0220*/ 	.word	0x00000001
        /*0224*/ 	.word	0x00000001


	//----- nvinfo : EIATTR_CRS_STACK_SIZE
	.align		4
.L_30:
        /*0228*/ 	.byte	0x04, 0x1e
        /*022a*/ 	.short	(.L_32 - .L_31)
.L_31:
        /*022c*/ 	.word	0x00000000


	//----- nvinfo : EIATTR_CBANK_PARAM_SIZE
	.align		4
.L_32:
        /*0230*/ 	.byte	0x03, 0x19
        /*0232*/ 	.short	0x0470


	//----- nvinfo : EIATTR_PARAM_CBANK
	.align		4
        /*0234*/ 	.byte	0x04, 0x0a
        /*0236*/ 	.short	(.L_34 - .L_33)
	.align		4
.L_33:
        /*0238*/ 	.word	index@(.nv.constant0._ZN7cutlass13device_kernelINS_4conv6kernel13ConvUniversalINS1_16ConvProblemShapeILNS1_8OperatorE0ELi3EEENS1_10collective14CollectiveConvINS1_46MainloopSm90TmaGmmaWarpSpecializedImplicitGemmILS5_0ELi7ELi3EN4cute5tupleIJNSA_1CILi1EEESD_SD_EEENS1_36KernelImplicitTmaWarpSpecializedSm90ELi1EEENSB_IJNSC_ILi128EEESH_NSB_IJNSC_ILi64EEEEEEEEENS_10bfloat16_tESL_NSA_8TiledMMAINSA_8MMA_AtomIJNSA_4SM904GMMA28MMA_64x128x16_F32BF16BF16_SSILNSP_5MajorE0ELSR_0ELNSP_7ScaleInE1ELSS_1EEEEEENSA_6LayoutISE_NSB_IJNSC_ILi0EEESW_SW_EEEEENSB_IJNSA_10UnderscoreESZ_SZ_EEEEENS7_6detail26Sm90ImplicitGemmTileTraitsINSA_20SM90_TMA_LOAD_IM2COLENSA_14ComposedLayoutINSA_7SwizzleILi3ELi4ELi3EEENSA_18smem_ptr_flag_bitsILi16EEENSV_INSB_IJNSB_IJNSC_ILi8EEENSC_ILi16EEEEEENSB_IJSI_SD_EEENSB_IJSD_NSC_ILi7EEEEEEEEENSB_IJNSB_IJSI_NSC_ILi512EEEEEENSB_IJSD_SW_EEENSB_IJSW_NSC_ILi8192EEEEEEEEEEEEEvEENS13_INSA_13SM90_TMA_LOADES1O_vEEEENS_8epilogue10collective6detail29Sm90TmaWarpSpecializedAdapterINS1U_15DefaultEpilogueISL_NSB_IJNSB_IJllllEEESD_SW_EEES1Z_NS1T_6thread17LinearCombinationISL_Li1EffLNS20_9ScaleType4KindE0ELNS_15FloatRoundStyleE2ESL_EENS_4gemm15EpilogueDefaultEEEEEvvEEEEvNT_6ParamsE)
        /*023c*/ 	.short	0x0210
        /*023e*/ 	.short	0x0470


	//----- nvinfo : EIATTR_SW_WAR
	.align		4
.L_34:
        /*0240*/ 	.byte	0x04, 0x36
        /*0242*/ 	.short	(.L_36 - .L_35)
.L_35:
        /*0244*/ 	.word	0x00000008
.L_36:


//--------------------- .nv.callgraph             --------------------------
	.section	.nv.callgraph,"",@"SHT_CUDA_CALLGRAPH"
	.align	4
	.sectionentsize	8
	.align		4
        /*0000*/ 	.word	0x00000000
	.align		4
        /*0004*/ 	.word	0xffffffff
	.align		4
        /*0008*/ 	.word	0x00000000
	.align		4
        /*000c*/ 	.word	0xfffffffe
	.align		4
        /*0010*/ 	.word	0x00000000
	.align		4
        /*0014*/ 	.word	0xfffffffd
	.align		4
        /*0018*/ 	.word	0x00000000
	.align		4
        /*001c*/ 	.word	0xfffffffc


//--------------------- .nv.constant4             --------------------------
	.section	.nv.constant4,"a",@progbits
	.align	8
	.align		8
.nv.constant4:
        /*0000*/ 	.dword	_ZN39_INTERNAL_b47e57f1_4_k_cu_2ad6f33b_37454cuda3std3__45__cpo5beginE
	.align		8
        /*0008*/ 	.dword	_ZN39_INTERNAL_b47e57f1_4_k_cu_2ad6f33b_37454cuda3std3__45__cpo3endE
	.align		8
        /*0010*/ 	.dword	_ZN39_INTERNAL_b47e57f1_4_k_cu_2ad6f33b_37454cuda3std3__45__cpo6cbeginE
	.align		8
        /*0018*/ 	.dword	_ZN39_INTERNAL_b47e57f1_4_k_cu_2ad6f33b_37454cuda3std3__45__cpo4cendE
	.align		8
        /*0020*/ 	.dword	_ZN39_INTERNAL_b47e57f1_4_k_cu_2ad6f33b_37454cuda3std3__441_GLOBAL__N__b47e57f1_4_k_cu_2ad6f33b_37456ignoreE
	.align		8
        /*0028*/ 	.dword	_ZN39_INTERNAL_b47e57f1_4_k_cu_2ad6f33b_37454cuda3std3__419piecewise_constructE
	.align		8
        /*0030*/ 	.dword	_ZN39_INTERNAL_b47e57f1_4_k_cu_2ad6f33b_37454cuda3std3__48in_placeE
	.align		8
        /*0038*/ 	.dword	_ZN39_INTERNAL_b47e57f1_4_k_cu_2ad6f33b_37454cuda3std6ranges3__45__cpo4swapE
	.align		8
        /*0040*/ 	.dword	_ZN39_INTERNAL_b47e57f1_4_k_cu_2ad6f33b_37454cuda3std6ranges3__45__cpo9iter_moveE
	.align		8
        /*0048*/ 	.dword	_ZN39_INTERNAL_b47e57f1_4_k_cu_2ad6f33b_37454cute7productE
	.align		8
        /*0050*/ 	.dword	_ZN39_INTERNAL_b47e57f1_4_k_cu_2ad6f33b_37454cute1_E


//--------------------- .text._ZN7cutlass13device_kernelINS_4conv6kernel13ConvUniversalINS1_16ConvProblemShapeILNS1_8OperatorE0ELi3EEENS1_10collective14CollectiveConvINS1_46MainloopSm90TmaGmmaWarpSpecializedImplicitGemmILS5_0ELi7ELi3EN4cute5tupleIJNSA_1CILi1EEESD_SD_EEENS1_36KernelImplicitTmaWarpSpecializedSm90ELi1EEENSB_IJNSC_ILi128EEESH_NSB_IJNSC_ILi64EEEEEEEEENS_10bfloat16_tESL_NSA_8TiledMMAINSA_8MMA_AtomIJNSA_4SM904GMMA28MMA_64x128x16_F32BF16BF16_SSILNSP_5MajorE0ELSR_0ELNSP_7ScaleInE1ELSS_1EEEEEENSA_6LayoutISE_NSB_IJNSC_ILi0EEESW_SW_EEEEENSB_IJNSA_10UnderscoreESZ_SZ_EEEEENS7_6detail26Sm90ImplicitGemmTileTraitsINSA_20SM90_TMA_LOAD_IM2COLENSA_14ComposedLayoutINSA_7SwizzleILi3ELi4ELi3EEENSA_18smem_ptr_flag_bitsILi16EEENSV_INSB_IJNSB_IJNSC_ILi8EEENSC_ILi16EEEEEENSB_IJSI_SD_EEENSB_IJSD_NSC_ILi7EEEEEEEEENSB_IJNSB_IJSI_NSC_ILi512EEEEEENSB_IJSD_SW_EEENSB_IJSW_NSC_ILi8192EEEEEEEEEEEEEvEENS13_INSA_13SM90_TMA_LOADES1O_vEEEENS_8epilogue10collective6detail29Sm90TmaWarpSpecializedAdapterINS1U_15DefaultEpilogueISL_NSB_IJNSB_IJllllEEESD_SW_EEES1Z_NS1T_6thread17LinearCombinationISL_Li1EffLNS20_9ScaleType4KindE0ELNS_15FloatRoundStyleE2ESL_EENS_4gemm15EpilogueDefaultEEEEEvvEEEEvNT_6ParamsE --------------------------
	.section	.text._ZN7cutlass13device_kernelINS_4conv6kernel13ConvUniversalINS1_16ConvProblemShapeILNS1_8OperatorE0ELi3EEENS1_10collective14CollectiveConvINS1_46MainloopSm90TmaGmmaWarpSpecializedImplicitGemmILS5_0ELi7ELi3EN4cute5tupleIJNSA_1CILi1EEESD_SD_EEENS1_36KernelImplicitTmaWarpSpecializedSm90ELi1EEENSB_IJNSC_ILi128EEESH_NSB_IJNSC_ILi64EEEEEEEEENS_10bfloat16_tESL_NSA_8TiledMMAINSA_8MMA_AtomIJNSA_4SM904GMMA28MMA_64x128x16_F32BF16BF16_SSILNSP_5MajorE0ELSR_0ELNSP_7ScaleInE1ELSS_1EEEEEENSA_6LayoutISE_NSB_IJNSC_ILi0EEESW_SW_EEEEENSB_IJNSA_10UnderscoreESZ_SZ_EEEEENS7_6detail26Sm90ImplicitGemmTileTraitsINSA_20SM90_TMA_LOAD_IM2COLENSA_14ComposedLayoutINSA_7SwizzleILi3ELi4ELi3EEENSA_18smem_ptr_flag_bitsILi16EEENSV_INSB_IJNSB_IJNSC_ILi8EEENSC_ILi16EEEEEENSB_IJSI_SD_EEENSB_IJSD_NSC_ILi7EEEEEEEEENSB_IJNSB_IJSI_NSC_ILi512EEEEEENSB_IJSD_SW_EEENSB_IJSW_NSC_ILi8192EEEEEEEEEEEEEvEENS13_INSA_13SM90_TMA_LOADES1O_vEEEENS_8epilogue10collective6detail29Sm90TmaWarpSpecializedAdapterINS1U_15DefaultEpilogueISL_NSB_IJNSB_IJllllEEESD_SW_EEES1Z_NS1T_6thread17LinearCombinationISL_Li1EffLNS20_9ScaleType4KindE0ELNS_15FloatRoundStyleE2ESL_EENS_4gemm15EpilogueDefaultEEEEEvvEEEEvNT_6ParamsE,"ax",@progbits
	.align	128
.text._ZN7cutlass13device_kernelINS_4conv6kernel13ConvUniversalINS1_16ConvProblemShapeILNS1_8OperatorE0ELi3EEENS1_10collective14CollectiveConvINS1_46MainloopSm90TmaGmmaWarpSpecializedImplicitGemmILS5_0ELi7ELi3EN4cute5tupleIJNSA_1CILi1EEESD_SD_EEENS1_36KernelImplicitTmaWarpSpecializedSm90ELi1EEENSB_IJNSC_ILi128EEESH_NSB_IJNSC_ILi64EEEEEEEEENS_10bfloat16_tESL_NSA_8TiledMMAINSA_8MMA_AtomIJNSA_4SM904GMMA28MMA_64x128x16_F32BF16BF16_SSILNSP_5MajorE0ELSR_0ELNSP_7ScaleInE1ELSS_1EEEEEENSA_6LayoutISE_NSB_IJNSC_ILi0EEESW_SW_EEEEENSB_IJNSA_10UnderscoreESZ_SZ_EEEEENS7_6detail26Sm90ImplicitGemmTileTraitsINSA_20SM90_TMA_LOAD_IM2COLENSA_14ComposedLayoutINSA_7SwizzleILi3ELi4ELi3EEENSA_18smem_ptr_flag_bitsILi16EEENSV_INSB_IJNSB_IJNSC_ILi8EEENSC_ILi16EEEEEENSB_IJSI_SD_EEENSB_IJSD_NSC_ILi7EEEEEEEEENSB_IJNSB_IJSI_NSC_ILi512EEEEEENSB_IJSD_SW_EEENSB_IJSW_NSC_ILi8192EEEEEEEEEEEEEvEENS13_INSA_13SM90_TMA_LOADES1O_vEEEENS_8epilogue10collective6detail29Sm90TmaWarpSpecializedAdapterINS1U_15DefaultEpilogueISL_NSB_IJNSB_IJllllEEESD_SW_EEES1Z_NS1T_6thread17LinearCombinationISL_Li1EffLNS20_9ScaleType4KindE0ELNS_15FloatRoundStyleE2ESL_EENS_4gemm15EpilogueDefaultEEEEEvvEEEEvNT_6ParamsE:
        .type           _ZN7cutlass13device_kernelINS_4conv6kernel13ConvUniversalINS1_16ConvProblemShapeILNS1_8OperatorE0ELi3EEENS1_10collective14CollectiveConvINS1_46MainloopSm90TmaGmmaWarpSpecializedImplicitGemmILS5_0ELi7ELi3EN4cute5tupleIJNSA_1CILi1EEESD_SD_EEENS1_36KernelImplicitTmaWarpSpecializedSm90ELi1EEENSB_IJNSC_ILi128EEESH_NSB_IJNSC_ILi64EEEEEEEEENS_10bfloat16_tESL_NSA_8TiledMMAINSA_8MMA_AtomIJNSA_4SM904GMMA28MMA_64x128x16_F32BF16BF16_SSILNSP_5MajorE0ELSR_0ELNSP_7ScaleInE1ELSS_1EEEEEENSA_6LayoutISE_NSB_IJNSC_ILi0EEESW_SW_EEEEENSB_IJNSA_10UnderscoreESZ_SZ_EEEEENS7_6detail26Sm90ImplicitGemmTileTraitsINSA_20SM90_TMA_LOAD_IM2COLENSA_14ComposedLayoutINSA_7SwizzleILi3ELi4ELi3EEENSA_18smem_ptr_flag_bitsILi16EEENSV_INSB_IJNSB_IJNSC_ILi8EEENSC_ILi16EEEEEENSB_IJSI_SD_EEENSB_IJSD_NSC_ILi7EEEEEEEEENSB_IJNSB_IJSI_NSC_ILi512EEEEEENSB_IJSD_SW_EEENSB_IJSW_NSC_ILi8192EEEEEEEEEEEEEvEENS13_INSA_13SM90_TMA_LOADES1O_vEEEENS_8epilogue10collective6detail29Sm90TmaWarpSpecializedAdapterINS1U_15DefaultEpilogueISL_NSB_IJNSB_IJllllEEESD_SW_EEES1Z_NS1T_6thread17LinearCombinationISL_Li1EffLNS20_9ScaleType4KindE0ELNS_15FloatRoundStyleE2ESL_EENS_4gemm15EpilogueDefaultEEEEEvvEEEEvNT_6ParamsE,@function
        .size           _ZN7cutlass13device_kernelINS_4conv6kernel13ConvUniversalINS1_16ConvProblemShapeILNS1_8OperatorE0ELi3EEENS1_10collective14CollectiveConvINS1_46MainloopSm90TmaGmmaWarpSpecializedImplicitGemmILS5_0ELi7ELi3EN4cute5tupleIJNSA_1CILi1EEESD_SD_EEENS1_36KernelImplicitTmaWarpSpecializedSm90ELi1EEENSB_IJNSC_ILi128EEESH_NSB_IJNSC_ILi64EEEEEEEEENS_10bfloat16_tESL_NSA_8TiledMMAINSA_8MMA_AtomIJNSA_4SM904GMMA28MMA_64x128x16_F32BF16BF16_SSILNSP_5MajorE0ELSR_0ELNSP_7ScaleInE1ELSS_1EEEEEENSA_6LayoutISE_NSB_IJNSC_ILi0EEESW_SW_EEEEENSB_IJNSA_10UnderscoreESZ_SZ_EEEEENS7_6detail26Sm90ImplicitGemmTileTraitsINSA_20SM90_TMA_LOAD_IM2COLENSA_14ComposedLayoutINSA_7SwizzleILi3ELi4ELi3EEENSA_18smem_ptr_flag_bitsILi16EEENSV_INSB_IJNSB_IJNSC_ILi8EEENSC_ILi16EEEEEENSB_IJSI_SD_EEENSB_IJSD_NSC_ILi7EEEEEEEEENSB_IJNSB_IJSI_NSC_ILi512EEEEEENSB_IJSD_SW_EEENSB_IJSW_NSC_ILi8192EEEEEEEEEEEEEvEENS13_INSA_13SM90_TMA_LOADES1O_vEEEENS_8epilogue10collective6detail29Sm90TmaWarpSpecializedAdapterINS1U_15DefaultEpilogueISL_NSB_IJNSB_IJllllEEESD_SW_EEES1Z_NS1T_6thread17LinearCombinationISL_Li1EffLNS20_9ScaleType4KindE0ELNS_15FloatRoundStyleE2ESL_EENS_4gemm15EpilogueDefaultEEEEEvvEEEEvNT_6ParamsE,(.L_x_288 - _ZN7cutlass13device_kernelINS_4conv6kernel13ConvUniversalINS1_16ConvProblemShapeILNS1_8OperatorE0ELi3EEENS1_10collective14CollectiveConvINS1_46MainloopSm90TmaGmmaWarpSpecializedImplicitGemmILS5_0ELi7ELi3EN4cute5tupleIJNSA_1CILi1EEESD_SD_EEENS1_36KernelImplicitTmaWarpSpecializedSm90ELi1EEENSB_IJNSC_ILi128EEESH_NSB_IJNSC_ILi64EEEEEEEEENS_10bfloat16_tESL_NSA_8TiledMMAINSA_8MMA_AtomIJNSA_4SM904GMMA28MMA_64x128x16_F32BF16BF16_SSILNSP_5MajorE0ELSR_0ELNSP_7ScaleInE1ELSS_1EEEEEENSA_6LayoutISE_NSB_IJNSC_ILi0EEESW_SW_EEEEENSB_IJNSA_10UnderscoreESZ_SZ_EEEEENS7_6detail26Sm90ImplicitGemmTileTraitsINSA_20SM90_TMA_LOAD_IM2COLENSA_14ComposedLayoutINSA_7SwizzleILi3ELi4ELi3EEENSA_18smem_ptr_flag_bitsILi16EEENSV_INSB_IJNSB_IJNSC_ILi8EEENSC_ILi16EEEEEENSB_IJSI_SD_EEENSB_IJSD_NSC_ILi7EEEEEEEEENSB_IJNSB_IJSI_NSC_ILi512EEEEEENSB_IJSD_SW_EEENSB_IJSW_NSC_ILi8192EEEEEEEEEEEEEvEENS13_INSA_13SM90_TMA_LOADES1O_vEEEENS_8epilogue10collective6detail29Sm90TmaWarpSpecializedAdapterINS1U_15DefaultEpilogueISL_NSB_IJNSB_IJllllEEESD_SW_EEES1Z_NS1T_6thread17LinearCombinationISL_Li1EffLNS20_9ScaleType4KindE0ELNS_15FloatRoundStyleE2ESL_EENS_4gemm15EpilogueDefaultEEEEEvvEEEEvNT_6ParamsE)
        .other          _ZN7cutlass13device_kernelINS_4conv6kernel13ConvUniversalINS1_16ConvProblemShapeILNS1_8OperatorE0ELi3EEENS1_10collective14CollectiveConvINS1_46MainloopSm90TmaGmmaWarpSpecializedImplicitGemmILS5_0ELi7ELi3EN4cute5tupleIJNSA_1CILi1EEESD_SD_EEENS1_36KernelImplicitTmaWarpSpecializedSm90ELi1EEENSB_IJNSC_ILi128EEESH_NSB_IJNSC_ILi64EEEEEEEEENS_10bfloat16_tESL_NSA_8TiledMMAINSA_8MMA_AtomIJNSA_4SM904GMMA28MMA_64x128x16_F32BF16BF16_SSILNSP_5MajorE0ELSR_0ELNSP_7ScaleInE1ELSS_1EEEEEENSA_6LayoutISE_NSB_IJNSC_ILi0EEESW_SW_EEEEENSB_IJNSA_10UnderscoreESZ_SZ_EEEEENS7_6detail26Sm90ImplicitGemmTileTraitsINSA_20SM90_TMA_LOAD_IM2COLENSA_14ComposedLayoutINSA_7SwizzleILi3ELi4ELi3EEENSA_18smem_ptr_flag_bitsILi16EEENSV_INSB_IJNSB_IJNSC_ILi8EEENSC_ILi16EEEEEENSB_IJSI_SD_EEENSB_IJSD_NSC_ILi7EEEEEEEEENSB_IJNSB_IJSI_NSC_ILi512EEEEEENSB_IJSD_SW_EEENSB_IJSW_NSC_ILi8192EEEEEEEEEEEEEvEENS13_INSA_13SM90_TMA_LOADES1O_vEEEENS_8epilogue10collective6detail29Sm90TmaWarpSpecializedAdapterINS1U_15DefaultEpilogueISL_NSB_IJNSB_IJllllEEESD_SW_EEES1Z_NS1T_6thread17LinearCombinationISL_Li1EffLNS20_9ScaleType4KindE0ELNS_15FloatRoundStyleE2ESL_EENS_4gemm15EpilogueDefaultEEEEEvvEEEEvNT_6ParamsE,@"STO_CUDA_ENTRY STV_DEFAULT"
_ZN7cutlass13device_kernelINS_4conv6kernel13ConvUniversalINS1_16ConvProblemShapeILNS1_8OperatorE0ELi3EEENS1_10collective14CollectiveConvINS1_46MainloopSm90TmaGmmaWarpSpecializedImplicitGemmILS5_0ELi7ELi3EN4cute5tupleIJNSA_1CILi1EEESD_SD_EEENS1_36KernelImplicitTmaWarpSpecializedSm90ELi1EEENSB_IJNSC_ILi128EEESH_NSB_IJNSC_ILi64EEEEEEEEENS_10bfloat16_tESL_NSA_8TiledMMAINSA_8MMA_AtomIJNSA_4SM904GMMA28MMA_64x128x16_F32BF16BF16_SSILNSP_5MajorE0ELSR_0ELNSP_7ScaleInE1ELSS_1EEEEEENSA_6LayoutISE_NSB_IJNSC_ILi0EEESW_SW_EEEEENSB_IJNSA_10UnderscoreESZ_SZ_EEEEENS7_6detail26Sm90ImplicitGemmTileTraitsINSA_20SM90_TMA_LOAD_IM2COLENSA_14ComposedLayoutINSA_7SwizzleILi3ELi4ELi3EEENSA_18smem_ptr_flag_bitsILi16EEENSV_INSB_IJNSB_IJNSC_ILi8EEENSC_ILi16EEEEEENSB_IJSI_SD_EEENSB_IJSD_NSC_ILi7EEEEEEEEENSB_IJNSB_IJSI_NSC_ILi512EEEEEENSB_IJSD_SW_EEENSB_IJSW_NSC_ILi8192EEEEEEEEEEEEEvEENS13_INSA_13SM90_TMA_LOADES1O_vEEEENS_8epilogue10collective6detail29Sm90TmaWarpSpecializedAdapterINS1U_15DefaultEpilogueISL_NSB_IJNSB_IJllllEEESD_SW_EEES1Z_NS1T_6thread17LinearCombinationISL_Li1EffLNS20_9ScaleType4KindE0ELNS_15FloatRoundStyleE2ESL_EENS_4gemm15EpilogueDefaultEEEEEvvEEEEvNT_6ParamsE:
[----:B------:R-:W-:Y:S01]  /*0000*/  LDC R1, c[0x0][0x28] ;  /* 0x00000a00ff017b82 */ /* 0x000fe20000000800 */
[----:B------:R-:W0:Y:S01]  /*0010*/  S2R R6, SR_TID.X ;  /* 0x0000000000067919 */ /* 0x000e220000002100 */
[----:B------:R-:W-:Y:S01]  /*0020*/  ELECT P0, URZ, PT ;  /* 0x00000000003f782f */ /* 0x000fe20003800000 */
[----:B------:R-:W-:Y:S01]  /*0030*/  BSSY B0, `(.L_x_0) ;  /* 0x000000f000007945 */ /* 0x000fe20003800000 */
[--C-:B0-----:R-:W-:Y:S02]  /*0040*/  SHF.R.U32.HI R0, RZ, 0x5, R6.reuse ;  /* 0x00000005ff007819 */ /* 0x101fe40000011606 */
[----:B------:R-:W-:-:S03]  /*0050*/  SHF.R.U32.HI R3, RZ, 0x7, R6 ;  /* 0x00000007ff037819 */ /* 0x000fc60000011606 */
[----:B------:R-:W0:Y:S04]  /*0060*/  SHFL.IDX PT, R2, R0, RZ, 0x1f ;  /* 0x00001fff00027589 */ /* 0x000e2800000e0000 */
[----:B------:R1:W2:Y:S01]  /*0070*/  SHFL.IDX PT, R5, R3, RZ, 0x1f ;  /* 0x00001fff03057589 */ /* 0x0002a200000e0000 */
[----:B0-----:R-:W-:-:S13]  /*0080*/  ISETP.NE.OR P0, PT, R2, RZ, !P0 ;  /* 0x000000ff0200720c */ /* 0x001fda0004705670 */
[----:B-12---:R-:W-:Y:S05]  /*0090*/  @P0 BRA `(.L_x_1) ;  /* 0x0000000000200947 */ /* 0x006fea0003800000 */
[----:B------:R-:W-:Y:S02]  /*00a0*/  ULDC.64 UR4, c[0x0][0x198] ;  /* 0x0000660000047ab9 */ /* 0x000fe40000000a00 */
[----:B------:R-:W-:Y:S02]  /*00b0*/  UIADD3 UR6, UP0, UR4, 0xf0, URZ ;  /* 0x000000f004067890 */ /* 0x000fe4000ff1e03f */
[----:B------:R-:W-:Y:S02]  /*00c0*/  UIADD3 UR4, UP1, UR4, 0x270, URZ ;  /* 0x0000027004047890 */ /* 0x000fe4000ff3e03f */
[----:B------:R-:W-:Y:S02]  /*00d0*/  UIADD3.X UR7, URZ, UR5, URZ, UP0, !UPT ;  /* 0x000000053f077290 */ /* 0x000fe400087fe43f */
[----:B------:R-:W-:-:S07]  /*00e0*/  UIADD3.X UR5, URZ, UR5, URZ, UP1, !UPT ;  /* 0x000000053f057290 */ /* 0x000fce0008ffe43f */
[----:B------:R0:W-:Y:S02]  /*00f0*/  UTMACCTL.PF [UR6] ;  /* 0x00000000060079b9 */ /* 0x0001e40008040000 */
[----:B------:R0:W-:Y:S02]  /*0100*/  UTMACCTL.PF [UR4] ;  /* 0x00000000040079b9 */ /* 0x0001e40008040000 */
[----:B0-----:R-:W-:Y:S01]  /*0110*/  NOP ;  /* 0x0000000000007918 */ /* 0x001fe20000000000 */
.L_x_1:
[----:B------:R-:W-:Y:S05]  /*0120*/  BSYNC B0 ;  /* 0x0000000000007941 */ /* 0x000fea0003800000 */
.L_x_0:
[----:B------:R-:W0:Y:S01]  /*0130*/  SHFL.IDX PT, R0, R0, RZ, 0x1f ;  /* 0x00001fff00007589 */ /* 0x000e2200000e0000 */
[----:B------:R-:W-:-:S04]  /*0140*/  SHF.R.S32.HI R3, RZ, 0x1f, R2 ;  /* 0x0000001fff037819 */ /* 0x000fc80000011402 */
[----:B------:R-:W-:Y:S02]  /*0150*/  LEA.HI R3, R3, R2, RZ, 0x2 ;  /* 0x0000000203037211 */ /* 0x000fe400078f10ff */
[----:B0-----:R-:W-:-:S13]  /*0160*/  ISETP.NE.AND P0, PT, R0, RZ, PT ;  /* 0x000000ff0000720c */ /* 0x001fda0003f05270 */
[----:B------:R-:W-:Y:S05]  /*0170*/  @P0 BRA `(.L_x_2) ;  /* 0x0000000000700947 */ /* 0x000fea0003800000 */
[----:B------:R-:W0:Y:S01]  /*0180*/  S2UR UR8, SR_CgaCtaId ;  /* 0x00000000000879c3 */ /* 0x000e220000008800 */
[----:B------:R-:W-:Y:S01]  /*0190*/  UMOV UR4, 0x400 ;  /* 0x0000040000047882 */ /* 0x000fe20000000000 */
[----:B------:R-:W-:Y:S01]  /*01a0*/  UMOV UR5, 0x1 ;  /* 0x0000000100057882 */ /* 0x000fe20000000000 */
[----:B------:R-:W-:Y:S01]  /*01b0*/  UMOV UR6, 0x80 ;  /* 0x0000008000067882 */ /* 0x000fe20000000000 */
[----:B------:R-:W-:Y:S01]  /*01c0*/  ELECT P0, URZ, PT ;  /* 0x00000000003f782f */ /* 0x000fe20003800000 */
[----:B------:R-:W-:-:S04]  /*01d0*/  UIADD3 UR6, -UR6, 0x100000, URZ ;  /* 0x0010000006067890 */ /* 0x000fc8000fffe13f */
[----:B------:R-:W-:Y:S02]  /*01e0*/  USHF.L.U32 UR7, UR6, 0xb, URZ ;  /* 0x0000000b06077899 */ /* 0x000fe4000800063f */
[----:B------:R-:W-:Y:S02]  /*01f0*/  USHF.L.U32 UR6, UR6, 0x1, URZ ;  /* 0x0000000106067899 */ /* 0x000fe4000800063f */
[----:B0-----:R-:W-:Y:S02]  /*0200*/  ULEA UR8, UR8, UR4, 0x18 ;  /* 0x0000000408087291 */ /* 0x001fe4000f8ec03f */
[----:B------:R-:W-:-:S04]  /*0210*/  UIADD3 UR4, -UR5, 0x100000, URZ ;  /* 0x0010000005047890 */ /* 0x000fc8000fffe13f */
[----:B------:R-:W-:Y:S02]  /*0220*/  USHF.L.U32 UR5, UR4, 0xb, URZ ;  /* 0x0000000b04057899 */ /* 0x000fe4000800063f */
[----:B------:R-:W-:Y:S01]  /*0230*/  USHF.L.U32 UR4, UR4, 0x1, URZ ;  /* 0x0000000104047899 */ /* 0x000fe2000800063f */
[----:B------:R-:W0:Y:S11]  /*0240*/  FENCE.VIEW.ASYNC.S ;  /* 0x00000000000073c6 */ /* 0x000e360000000000 */
[----:B0-----:R0:W1:Y:S01]  /*0250*/  SYNCS.EXCH.64 URZ, [UR8+0x38000], UR4 ;  /* 0x03800004083f75b2 */ /* 0x0010620008000100 */
[----:B------:R0:W2:Y:S01]  /*0260*/  SYNCS.EXCH.64 URZ, [UR8+0x38038], UR6 ;  /* 0x03803806083f75b2 */ /* 0x0000a20008000100 */
[----:B------:R0:W3:Y:S01]  /*0270*/  SYNCS.EXCH.64 URZ, [UR8+0x38008], UR4 ;  /* 0x03800804083f75b2 */ /* 0x0000e20008000100 */
[----:B------:R0:W4:Y:S01]  /*0280*/  SYNCS.EXCH.64 URZ, [UR8+0x38040], UR6 ;  /* 0x03804006083f75b2 */ /* 0x0001220008000100 */
[----:B------:R0:W0:Y:S01]  /*0290*/  SYNCS.EXCH.64 URZ, [UR8+0x38010], UR4 ;  /* 0x03801004083f75b2 */ /* 0x0000220008000100 */
        /* <DEDUP_REMOVED lines=9> */
[----:B------:R-:W-:Y:S01]  /*0330*/  NOP ;  /* 0x0000000000007918 */ /* 0x000fe20000000000 */
.L_x_2:
[----:B0-----:R-:W-:Y:S01]  /*0340*/  ULDC.64 UR4, c[0x0][0x618] ;  /* 0x0001860000047ab9 */ /* 0x001fe20000000a00 */
[----:B------:R-:W-:Y:S01]  /*0350*/  LOP3.LUT R3, R3, 0xfffffffc, RZ, 0xc0, !PT ;  /* 0xfffffffc03037812 */ /* 0x000fe200078ec0ff */
[----:B------:R-:W-:Y:S01]  /*0360*/  NOP ;  /* 0x0000000000007918 */ /* 0x000fe20000000000 */
[----:B------:R-:W-:Y:S01]  /*0370*/  ISETP.NE.U32.AND P0, PT, RZ, UR4, PT ;  /* 0x00000004ff007c0c */ /* 0x000fe2000bf05070 */
[----:B------:R-:W-:Y:S01]  /*0380*/  NOP ;  /* 0x0000000000007918 */ /* 0x000fe20000000000 */
[----:B-1234-:R-:W-:Y:S01]  /*0390*/  BAR.SYNC.DEFER_BLOCKING 0x0 ;  /* 0x0000000000007b1d */ /* 0x01efe20000010000 */
[----:B------:R-:W-:Y:S01]  /*03a0*/  IMAD.IADD R4, R2, 0x1, -R3 ;  /* 0x0000000102047824 */ /* 0x000fe200078e0a03 */
[----:B------:R-:W-:Y:S02]  /*03b0*/  ISETP.NE.AND.EX P0, PT, RZ, UR5, PT, P0 ;  /* 0x00000005ff007c0c */ /* 0x000fe4000bf05300 */
[C---:B------:R-:W-:Y:S02]  /*03c0*/  ISETP.NE.AND P2, PT, R5.reuse, 0x1, PT ;  /* 0x000000010500780c */ /* 0x040fe40003f45270 */
[----:B------:R-:W-:Y:S01]  /*03d0*/  LOP3.LUT P1, RZ, R5, R4, RZ, 0xfc, !PT ;  /* 0x0000000405ff7212 */ /* 0x000fe2000782fcff */
[----:B------:R-:W-:-:S03]  /*03e0*/  ULDC.64 UR12, c[0x0][0x208] ;  /* 0x00008200000c7ab9 */ /* 0x000fc60000000a00 */
[----:B------:R-:W-:-:S04]  /*03f0*/  SEL R0, RZ, 0x1, P1 ;  /* 0x00000001ff007807 */ /* 0x000fc80000800000 */
[----:B------:R-:W-:Y:S01]  /*0400*/  SEL R0, R0, 0x2, P2 ;  /* 0x0000000200007807 */ /* 0x000fe20001000000 */
[----:B------:R-:W-:Y:S06]  /*0410*/  @!P0 BRA `(.L_x_3) ;  /* 0x00000000001c8947 */ /* 0x000fec0003800000 */
[----:B------:R-:W0:Y:S02]  /*0420*/  LDC.64 R2, c[0x0][0x618] ;  /* 0x00018600ff027b82 */ /* 0x000e240000000a00 */
[----:B0-----:R-:W2:Y:S02]  /*0430*/  LDG.E.64 R2, desc[UR12][R2.64] ;  /* 0x0000000c02027981 */ /* 0x001ea4000c1e1b00 */
[----:B--2---:R-:W-:-:S04]  /*0440*/  ISETP.NE.U32.AND P0, PT, R2, RZ, PT ;  /* 0x000000ff0200720c */ /* 0x004fc80003f05070 */
[----:B------:R-:W-:-:S13]  /*0450*/  ISETP.NE.AND.EX P0, PT, R3, RZ, PT, P0 ;  /* 0x000000ff0300720c */ /* 0x000fda0003f05300 */
[----:B------:R-:W-:Y:S05]  /*0460*/  @!P0 BRA `(.L_x_3) ;  /* 0x0000000000088947 */ /* 0x000fea0003800000 */
[----:B------:R2:W5:Y:S01]  /*0470*/  LD.E R8, desc[UR12][R2.64] ;  /* 0x0000000c02087980 */ /* 0x000562000c101900 */
[----:B------:R-:W-:Y:S05]  /*0480*/  BRA `(.L_x_4) ;  /* 0x0000000000207947 */ /* 0x000fea0003800000 */
.L_x_3:
[----:B------:R-:W-:Y:S02]  /*0490*/  ULDC.64 UR4, c[0x0][0x608] ;  /* 0x0001820000047ab9 */ /* 0x000fe40000000a00 */
[----:B------:R-:W-:-:S04]  /*04a0*/  ISETP.NE.U32.AND P0, PT, RZ, UR4, PT ;  /* 0x00000004ff007c0c */ /* 0x000fc8000bf05070 */
[----:B------:R-:W-:-:S13]  /*04b0*/  ISETP.NE.AND.EX P0, PT, RZ, UR5, PT, P0 ;  /* 0x00000005ff007c0c */ /* 0x000fda000bf05300 */
[----:B------:R-:W-:Y:S05]  /*04c0*/  @!P0 BRA `(.L_x_5) ;  /* 0x00000000000c8947 */ /* 0x000fea0003800000 */
[----:B------:R-:W0:Y:S02]  /*04d0*/  LDC.64 R8, c[0x0][0x608] ;  /* 0x00018200ff087b82 */ /* 0x000e240000000a00 */
[----:B0-----:R1:W5:Y:S01]  /*04e0*/  LDG.E R8, desc[UR12][R8.64] ;  /* 0x0000000c08087981 */ /* 0x001362000c1e1900 */
[----:B------:R-:W-:Y:S05]  /*04f0*/  BRA `(.L_x_4) ;  /* 0x0000000000047947 */ /* 0x000fea0003800000 */
.L_x_5:
[----:B------:R-:W0:Y:S02]  /*0500*/  LDC R8, c[0x0][0x600] ;  /* 0x00018000ff087b82 */ /* 0x000e240000000800 */
.L_x_4:
[----:B------:R-:W-:Y:S02]  /*0510*/  ULDC.64 UR4, c[0x0][0x620] ;  /* 0x0001880000047ab9 */ /* 0x000fe40000000a00 */
[----:B------:R-:W-:-:S04]  /*0520*/  ISETP.NE.U32.AND P0, PT, RZ, UR4, PT ;  /* 0x00000004ff007c0c */ /* 0x000fc8000bf05070 */
[----:B------:R-:W-:-:S13]  /*0530*/  ISETP.NE.AND.EX P0, PT, RZ, UR5, PT, P0 ;  /* 0x00000005ff007c0c */ /* 0x000fda000bf05300 */
[----:B------:R-:W-:Y:S05]  /*0540*/  @!P0 BRA `(.L_x_6) ;  /* 0x00000000001c8947 */ /* 0x000fea0003800000 */
[----:B--2---:R-:W2:Y:S02]  /*0550*/  LDC.64 R2, c[0x0][0x620] ;  /* 0x00018800ff027b82 */ /* 0x004ea40000000a00 */
[----:B--2---:R-:W2:Y:S02]  /*0560*/  LDG.E.64 R2, desc[UR12][R2.64] ;  /* 0x0000000c02027981 */ /* 0x004ea4000c1e1b00 */
[----:B--2---:R-:W-:-:S04]  /*0570*/  ISETP.NE.U32.AND P0, PT, R2, RZ, PT ;  /* 0x000000ff0200720c */ /* 0x004fc80003f05070 */
[----:B------:R-:W-:-:S13]  /*0580*/  ISETP.NE.AND.EX P0, PT, R3, RZ, PT, P0 ;  /* 0x000000ff0300720c */ /* 0x000fda0003f05300 */
[----:B------:R-:W-:Y:S05]  /*0590*/  @!P0 BRA `(.L_x_6) ;  /* 0x0000000000088947 */ /* 0x000fea0003800000 */
[----:B-1----:R4:W5:Y:S01]  /*05a0*/  LD.E R9, desc[UR12][R2.64] ;  /* 0x0000000c02097980 */ /* 0x002962000c101900 */
[----:B------:R-:W-:Y:S05]  /*05b0*/  BRA `(.L_x_7) ;  /* 0x0000000000207947 */ /* 0x000fea0003800000 */
.L_x_6:
[----:B------:R-:W-:Y:S02]  /*05c0*/  ULDC.64 UR4, c[0x0][0x610] ;  /* 0x0001840000047ab9 */ /* 0x000fe40000000a00 */
[----:B------:R-:W-:-:S04]  /*05d0*/  ISETP.NE.U32.AND P0, PT, RZ, UR4, PT ;  /* 0x00000004ff007c0c */ /* 0x000fc8000bf05070 */
[----:B------:R-:W-:-:S13]  /*05e0*/  ISETP.NE.AND.EX P0, PT, RZ, UR5, PT, P0 ;  /* 0x00000005ff007c0c */ /* 0x000fda000bf05300 */
[----:B------:R-:W-:Y:S05]  /*05f0*/  @!P0 BRA `(.L_x_8) ;  /* 0x00000000000c8947 */ /* 0x000fea0003800000 */
[----:B--2---:R-:W1:Y:S02]  /*0600*/  LDC.64 R2, c[0x0][0x610] ;  /* 0x00018400ff027b82 */ /* 0x004e640000000a00 */
[----:B-1----:R3:W5:Y:S01]  /*0610*/  LDG.E R9, desc[UR12][R2.64] ;  /* 0x0000000c02097981 */ /* 0x002762000c1e1900 */
[----:B------:R-:W-:Y:S05]  /*0620*/  BRA `(.L_x_7) ;  /* 0x0000000000047947 */ /* 0x000fea0003800000 */
.L_x_8:
[----:B-1----:R-:W1:Y:S02]  /*0630*/  LDC R9, c[0x0][0x604] ;  /* 0x00018100ff097b82 */ /* 0x002e640000000800 */
.L_x_7:
[----:B--234-:R-:W2:Y:S01]  /*0640*/  LDC R2, c[0x0][0x3e8] ;  /* 0x0000fa00ff027b82 */ /* 0x01cea20000000800 */
[----:B------:R-:W-:Y:S01]  /*0650*/  ULDC UR4, c[0x0][0x3dc] ;  /* 0x0000f70000047ab9 */ /* 0x000fe20000000800 */
[----:B------:R-:W-:Y:S01]  /*0660*/  ISETP.NE.AND P0, PT, R5, RZ, PT ;  /* 0x000000ff0500720c */ /* 0x000fe20003f05270 */
[----:B------:R-:W-:Y:S01]  /*0670*/  UIADD3 UR4, UR4, 0x3f, URZ ;  /* 0x0000003f04047890 */ /* 0x000fe2000fffe03f */
[----:B------:R-:W-:-:S03]  /*0680*/  ULDC.64 UR6, c[0x0][0x3e0] ;  /* 0x0000f80000067ab9 */ /* 0x000fc60000000a00 */
[----:B------:R-:W-:Y:S02]  /*0690*/  USHF.R.S32.HI UR5, URZ, 0x1f, UR4 ;  /* 0x0000001f3f057899 */ /* 0x000fe40008011404 */
[----:B------:R-:W-:Y:S02]  /*06a0*/  UIMAD UR6, UR7, UR6, URZ ;  /* 0x00000006070672a4 */ /* 0x000fe4000f8e023f */
[----:B------:R-:W-:-:S04]  /*06b0*/  ULEA.HI UR5, UR5, UR4, URZ, 0x6 ;  /* 0x0000000405057291 */ /* 0x000fc8000f8f303f */
[----:B------:R-:W-:Y:S01]  /*06c0*/  USHF.R.S32.HI UR15, URZ, 0x6, UR5 ;  /* 0x000000063f0f7899 */ /* 0x000fe20008011405 */
[----:B--2---:R-:W-:-:S05]  /*06d0*/  IMAD R2, R2, UR6, RZ ;  /* 0x0000000602027c24 */ /* 0x004fca000f8e02ff */
[----:B------:R-:W-:Y:S01]  /*06e0*/  IMAD R2, R2, UR15, RZ ;  /* 0x0000000f02027c24 */ /* 0x000fe2000f8e02ff */
[----:B------:R-:W-:Y:S06]  /*06f0*/  @!P0 BRA `(.L_x_9) ;  /* 0x0000008800648947 */ /* 0x000fec0003800000 */
[----:B------:R-:W-:-:S13]  /*0700*/  ISETP.NE.AND P0, PT, R5, 0x1, PT ;  /* 0x000000010500780c */ /* 0x000fda0003f05270 */
[----:B------:R-:W-:Y:S05]  /*0710*/  @P0 EXIT ;  /* 0x000000000000094d */ /* 0x000fea0003800000 */
[----:B------:R-:W-:Y:S01]  /*0720*/  ISETP.GE.AND P0, PT, R2, 0x1, PT ;  /* 0x000000010200780c */ /* 0x000fe20003f06270 */
[----:B------:R-:W-:Y:S01]  /*0730*/  UMOV UR4, URZ ;  /* 0x0000003f00047c82 */ /* 0x000fe20008000000 */
[----:B------:R-:W-:Y:S02]  /*0740*/  CS2R R86, SRZ ;  /* 0x0000000000567805 */ /* 0x000fe4000001ff00 */
[----:B------:R-:W-:Y:S02]  /*0750*/  CS2R R88, SRZ ;  /* 0x0000000000587805 */ /* 0x000fe4000001ff00 */
[----:B------:R-:W-:Y:S02]  /*0760*/  CS2R R90, SRZ ;  /* 0x00000000005a7805 */ /* 0x000fe4000001ff00 */
[----:B------:R-:W-:Y:S02]  /*0770*/  CS2R R92, SRZ ;  /* 0x00000000005c7805 */ /* 0x000fe4000001ff00 */
[----:B------:R-:W-:-:S02]  /*0780*/  CS2R R94, SRZ ;  /* 0x00000000005e7805 */ /* 0x000fc4000001ff00 */
[----:B------:R-:W-:Y:S02]  /*0790*/  CS2R R96, SRZ ;  /* 0x0000000000607805 */ /* 0x000fe4000001ff00 */
        /* <DEDUP_REMOVED lines=57> */
[----:B------:R-:W-:Y:S01]  /*0b30*/  CS2R R84, SRZ ;  /* 0x0000000000547805 */ /* 0x000fe2000001ff00 */
[----:B------:R-:W-:Y:S06]  /*0b40*/  @!P0 BRA `(.L_x_10) ;  /* 0x0000000000d88947 */ /* 0x000fec0003800000 */
[----:B------:R-:W-:-:S04]  /*0b50*/  LOP3.LUT R3, R0, 0x1, RZ, 0xfc, !PT ;  /* 0x0000000100037812 */ /* 0x000fc800078efcff */
[----:B------:R-:W-:-:S13]  /*0b60*/  ISETP.NE.AND P1, PT, R3, 0x3, PT ;  /* 0x000000030300780c */ /* 0x000fda0003f25270 */
[----:B------:R-:W-:Y:S05]  /*0b70*/  @!P1 BRA `(.L_x_11) ;  /* 0x0000000000049947 */ /* 0x000fea0003800000 */
[----:B------:R-:W-:Y:S01]  /*0b80*/  BPT.TRAP 0x1 ;  /* 0x000000040000795c */ /* 0x000fe20000300000 */
.L_x_11:
[----:B------:R-:W2:Y:S01]  /*0b90*/  S2UR UR5, SR_CgaCtaId ;  /* 0x00000000000579c3 */ /* 0x000ea20000008800 */
[----:B------:R-:W-:Y:S01]  /*0ba0*/  SHF.L.U32 R3, RZ, 0x1f, RZ ;  /* 0x0000001fff037819 */ /* 0x000fe200000006ff */
[----:B------:R-:W-:Y:S02]  /*0bb0*/  UMOV UR4, 0x400 ;  /* 0x0000040000047882 */ /* 0x000fe40000000000 */
[----:B--2---:R-:W-:-:S12]  /*0bc0*/  ULEA UR4, UR5, UR4, 0x18 ;  /* 0x0000000405047291 */ /* 0x004fd8000f8ec03f */
.L_x_12:
[----:B--2---:R-:W-:-:S04]  /*0bd0*/  IMAD.U32 R4, RZ, RZ, UR4 ;  /* 0x00000004ff047e24 */ /* 0x004fc8000f8e00ff */
[----:B------:R2:W3:Y:S03]  /*0be0*/  SYNCS.PHASECHK.TRANS64.TRYWAIT P1, [R4+URZ+0x38000], R3 ;  /* 0x03800003040075a7 */ /* 0x0004e6000802017f */
[----:B---3--:R-:W-:Y:S05]  /*0bf0*/  @!P1 NANOSLEEP.SYNCS 0x989680 ;  /* 0x009896800000995d */ /* 0x008fea0003900000 */
[----:B------:R-:W3:Y:S02]  /*0c00*/  @!P1 SYNCS.PHASECHK.TRANS64 P1, [R4+URZ+0x38000], R3 ;  /* 0x03800003040095a7 */ /* 0x000ee4000802007f */
[----:B---3--:R-:W-:Y:S05]  /*0c10*/  @!P1 BRA `(.L_x_12) ;  /* 0xfffffffc00ec9947 */ /* 0x008fea000383ffff */
[----:B------:R-:W-:Y:S01]  /*0c20*/  UIADD3 UR5, UR4, 0x1c000, URZ ;  /* 0x0001c00004057890 */ /* 0x000fe2000fffe03f */
[----:B------:R-:W-:Y:S01]  /*0c30*/  WARPGROUP.ARRIVE ;  /* 0x00000000000079c5 */ /* 0x000fe20000000000 */
[----:B------:R-:W-:Y:S02]  /*0c40*/  USHF.R.U32.HI UR4, URZ, 0x4, UR4 ;  /* 0x000000043f047899 */ /* 0x000fe40008011604 */
[----:B------:R-:W-:Y:S02]  /*0c50*/  USHF.R.U32.HI UR5, URZ, 0x4, UR5 ;  /* 0x000000043f057899 */ /* 0x000fe40008011605 */
[----:B------:R-:W-:Y:S02]  /*0c60*/  ULOP3.LUT UR4, UR4, 0x3fff, URZ, 0xc0, !UPT ;  /* 0x00003fff04047892 */ /* 0x000fe4000f8ec03f */
[----:B------:R-:W-:Y:S02]  /*0c70*/  ULOP3.LUT UR5, UR5, 0x3fff, URZ, 0xc0, !UPT ;  /* 0x00003fff05057892 */ /* 0x000fe4000f8ec03f */
[----:B------:R-:W-:-:S02]  /*0c80*/  ULOP3.LUT UR8, UR4, 0x10000, URZ, 0xfc, !UPT ;  /* 0x0001000004087892 */ /* 0x000fc4000f8efc3f */
[----:B------:R-:W-:Y:S01]  /*0c90*/  ULOP3.LUT UR9, UR5, 0x10000, URZ, 0xfc, !UPT ;  /* 0x0001000005097892 */ /* 0x000fe2000f8efc3f */
[----:B------:R-:W-:Y:S02]  /*0ca0*/  UMOV UR7, 0x40000040 ;  /* 0x4000004000077882 */ /* 0x000fe40000000000 */
[----:B------:R-:W-:Y:S02]  /*0cb0*/  UMOV UR5, 0x40000040 ;  /* 0x4000004000057882 */ /* 0x000fe40000000000 */
[----:B------:R-:W-:Y:S02]  /*0cc0*/  UMOV UR4, UR8 ;  /* 0x0000000800047c82 */ /* 0x000fe40008000000 */
[----:B------:R-:W-:Y:S02]  /*0cd0*/  UMOV UR6, UR9 ;  /* 0x0000000900067c82 */ /* 0x000fe40008000000 */
[----:B------:R-:W-:Y:S01]  /*0ce0*/  HGMMA.64x128x16.F32.BF16 R88, gdesc[UR4], RZ, !UPT ;  /* 0x01e00000045879f0 */ /* 0x000fe2000c7018ff */
[----:B------:R-:W-:Y:S01]  /*0cf0*/  UIADD3 UR4, UR8, 0x200, URZ ;  /* 0x0000020008047890 */ /* 0x000fe2000fffe03f */
[----:B------:R-:W-:-:S10]  /*0d00*/  UMOV UR5, 0x40000040 ;  /* 0x4000004000057882 */ /* 0x000fd40000000000 */
[----:B------:R-:W-:Y:S01]  /*0d10*/  HGMMA.64x128x16.F32.BF16 R24, gdesc[UR4], RZ, !UPT ;  /* 0x01e00000041879f0 */ /* 0x000fe2000c7018ff */
[----:B------:R-:W-:Y:S02]  /*0d20*/  UIADD3 UR4, UR8, 0x2, URZ ;  /* 0x0000000208047890 */ /* 0x000fe4000fffe03f */
[----:B------:R-:W-:Y:S01]  /*0d30*/  UIADD3 UR6, UR9, 0x2, URZ ;  /* 0x0000000209067890 */ /* 0x000fe2000fffe03f */
[----:B------:R-:W-:Y:S01]  /*0d40*/  UMOV UR5, 0x40000040 ;  /* 0x4000004000057882 */ /* 0x000fe20000000000 */
[----:B------:R-:W-:-:S07]  /*0d50*/  UMOV UR7, 0x40000040 ;  /* 0x4000004000077882 */ /* 0x000fce0000000000 */
[----:B------:R-:W-:Y:S01]  /*0d60*/  HGMMA.64x128x16.F32.BF16 R88, gdesc[UR4], R88 ;  /* 0x01e00000045879f0 */ /* 0x000fe20008701858 */
[----:B------:R-:W-:Y:S01]  /*0d70*/  UIADD3 UR4, UR8, 0x202, URZ ;  /* 0x0000020208047890 */ /* 0x000fe2000fffe03f */
[----:B------:R-:W-:-:S10]  /*0d80*/  UMOV UR5, 0x40000040 ;  /* 0x4000004000057882 */ /* 0x000fd40000000000 */
[----:B------:R-:W-:Y:S01]  /*0d90*/  HGMMA.64x128x16.F32.BF16 R24, gdesc[UR4], R24 ;  /* 0x01e00000041879f0 */ /* 0x000fe20008701818 */
        /* <DEDUP_REMOVED lines=15> */
[----:B------:R-:W-:Y:S01]  /*0e90*/  HGMMA.64x128x16.F32.BF16 R24, gdesc[UR4], R24, gsb0 ;  /* 0x01e00000041879f0 */ /* 0x000fe20008001818 */
[----:B------:R-:W-:-:S05]  /*0ea0*/  UMOV UR4, 0x1 ;  /* 0x0000000100047882 */ /* 0x000fca0000000000 */
.L_x_10:
[----:B--2---:R-:W-:-:S05]  /*0eb0*/  VIMNMX R3, R2, 0x1, PT ;  /* 0x0000000102037848 */ /* 0x004fca0003fe0100 */
[----:B------:R-:W-:-:S05]  /*0ec0*/  IMAD.IADD R5, R2, 0x1, -R3 ;  /* 0x0000000102057824 */ /* 0x000fca00078e0a03 */
[----:B------:R-:W-:-:S13]  /*0ed0*/  ISETP.GE.AND P1, PT, R5, 0x1, PT ;  /* 0x000000010500780c */ /* 0x000fda0003f26270 */
[----:B------:R-:W-:Y:S05]  /*0ee0*/  @!P1 BRA `(.L_x_13) ;  /* 0x0000000400489947 */ /* 0x000fea0003800000 */
[----:B------:R-:W2:Y:S01]  /*0ef0*/  S2UR UR5, SR_CgaCtaId ;  /* 0x00000000000579c3 */ /* 0x000ea20000008800 */
[----:B------:R-:W-:Y:S01]  /*0f00*/  UMOV UR6, 0x400 ;  /* 0x0000040000067882 */ /* 0x000fe20000000000 */
[----:B------:R-:W-:Y:S01]  /*0f10*/  LOP3.LUT R7, R0, 0x1, RZ, 0xfc, !PT ;  /* 0x0000000100077812 */ /* 0x000fe200078efcff */
[----:B------:R-:W-:Y:S01]  /*0f20*/  IMAD.MOV.U32 R6, RZ, RZ, RZ ;  /* 0x000000ffff067224 */ /* 0x000fe200078e00ff */
[----:B------:R-:W-:Y:S01]  /*0f30*/  UISETP.NE.U32.AND UP0, UPT, UR4, URZ, UPT ;  /* 0x0000003f0400728c */ /* 0x000fe2000bf05070 */
[----:B------:R-:W-:Y:S01]  /*0f40*/  IMAD.MOV.U32 R2, RZ, RZ, R5 ;  /* 0x000000ffff027224 */ /* 0x000fe200078e0005 */
[----:B--2---:R-:W-:-:S04]  /*0f50*/  ULEA UR6, UR5, UR6, 0x18 ;  /* 0x0000000605067291 */ /* 0x004fc8000f8ec03f */
[----:B------:R-:W-:Y:S02]  /*0f60*/  UIADD3 UR7, UR6, 0x1c000, URZ ;  /* 0x0001c00006077890 */ /* 0x000fe4000fffe03f */
[----:B------:R-:W-:Y:S02]  /*0f70*/  USHF.R.U32.HI UR5, URZ, 0x4, UR6 ;  /* 0x000000043f057899 */ /* 0x000fe40008011606 */
[----:B------:R-:W-:Y:S02]  /*0f80*/  USHF.R.U32.HI UR7, URZ, 0x4, UR7 ;  /* 0x000000043f077899 */ /* 0x000fe40008011607 */
[----:B------:R-:W-:Y:S02]  /*0f90*/  ULOP3.LUT UR5, UR5, 0x3fff, URZ, 0xc0, !UPT ;  /* 0x00003fff05057892 */ /* 0x000fe4000f8ec03f */
[----:B------:R-:W-:Y:S02]  /*0fa0*/  ULOP3.LUT UR8, UR7, 0x3fff, URZ, 0xc0, !UPT ;  /* 0x00003fff07087892 */ /* 0x000fe4000f8ec03f */
[----:B------:R-:W-:-:S02]  /*0fb0*/  ULOP3.LUT UR7, UR5, 0x10000, URZ, 0xfc, !UPT ;  /* 0x0001000005077892 */ /* 0x000fc4000f8efc3f */
[----:B------:R-:W-:Y:S01]  /*0fc0*/  ULOP3.LUT UR16, UR8, 0x10000, URZ, 0xfc, !UPT ;  /* 0x0001000008107892 */ /* 0x000fe2000f8efc3f */
[----:B------:R-:W-:-:S11]  /*0fd0*/  UMOV UR5, URZ ;  /* 0x0000003f00057c82 */ /* 0x000fd60008000000 */
.L_x_18:
[----:B------:R-:W-:-:S13]  /*0fe0*/  ISETP.NE.AND P2, PT, R7, 0x3, PT ;  /* 0x000000030700780c */ /* 0x000fda0003f45270 */
[----:B--2---:R-:W-:Y:S05]  /*0ff0*/  @!P2 BRA `(.L_x_14) ;  /* 0x000000000004a947 */ /* 0x004fea0003800000 */
[----:B------:R-:W-:Y:S01]  /*1000*/  BPT.TRAP 0x1 ;  /* 0x000000040000795c */ /* 0x000fe20000300000 */
.L_x_14:
[----:B------:R-:W-:Y:S01]  /*1010*/  SHF.L.U32 R3, R6, 0x1f, RZ ;  /* 0x0000001f06037819 */ /* 0x000fe200000006ff */
[----:B------:R-:W-:-:S12]  /*1020*/  ULEA UR8, UR4, UR6, 0x3 ;  /* 0x0000000604087291 */ /* 0x000fd8000f8e183f */
.L_x_15:
[----:B--2---:R-:W-:-:S04]  /*1030*/  IMAD.U32 R4, RZ, RZ, UR8 ;  /* 0x00000008ff047e24 */ /* 0x004fc8000f8e00ff */
[----:B------:R2:W3:Y:S03]  /*1040*/  SYNCS.PHASECHK.TRANS64.TRYWAIT P1, [R4+URZ+0x38000], R3 ;  /* 0x03800003040075a7 */ /* 0x0004e6000802017f */
[----:B---3--:R-:W-:Y:S05]  /*1050*/  @!P1 NANOSLEEP.SYNCS 0x989680 ;  /* 0x009896800000995d */ /* 0x008fea0003900000 */
[----:B------:R-:W3:Y:S02]  /*1060*/  @!P1 SYNCS.PHASECHK.TRANS64 P1, [R4+URZ+0x38000], R3 ;  /* 0x03800003040095a7 */ /* 0x000ee4000802007f */
[----:B---3--:R-:W-:Y:S05]  /*1070*/  @!P1 BRA `(.L_x_15) ;  /* 0xfffffffc00ec9947 */ /* 0x008fea000383ffff */
[----:B------:R-:W-:Y:S01]  /*1080*/  ULEA UR14, UR4, UR7, 0xa ;  /* 0x00000007040e7291 */ /* 0x000fe2000f8e503f */
[----:B------:R-:W-:Y:S01]  /*1090*/  WARPGROUP.ARRIVE ;  /* 0x00000000000079c5 */ /* 0x000fe20000000000 */
[----:B------:R-:W-:Y:S01]  /*10a0*/  ULEA UR15, UR4, UR16, 0xa ;  /* 0x00000010040f7291 */ /* 0x000fe2000f8e503f */
[----:B------:R-:W-:Y:S01]  /*10b0*/  UMOV UR9, 0x40000040 ;  /* 0x4000004000097882 */ /* 0x000fe20000000000 */
[----:B------:R-:W-:-:S03]  /*10c0*/  UMOV UR11, 0x40000040 ;  /* 0x40000040000b7882 */ /* 0x000fc60000000000 */
[----:B------:R-:W-:Y:S02]  /*10d0*/  UMOV UR8, UR14 ;  /* 0x0000000e00087c82 */ /* 0x000fe40008000000 */
[----:B------:R-:W-:Y:S02]  /*10e0*/  UMOV UR10, UR15 ;  /* 0x0000000f000a7c82 */ /* 0x000fe40008000000 */
[----:B------:R-:W-:Y:S01]  /*10f0*/  HGMMA.64x128x16.F32.BF16 R88, gdesc[UR8], R88, UP0 ;  /* 0x01e00000085879f0 */ /* 0x000fe2000bf01858 */
[----:B------:R-:W-:Y:S01]  /*1100*/  UIADD3 UR8, UR14, 0x200, URZ ;  /* 0x000002000e087890 */ /* 0x000fe2000fffe03f */
[----:B------:R-:W-:-:S10]  /*1110*/  UMOV UR9, 0x40000040 ;  /* 0x4000004000097882 */ /* 0x000fd40000000000 */
[----:B------:R-:W-:Y:S01]  /*1120*/  HGMMA.64x128x16.F32.BF16 R24, gdesc[UR8], R24, UP0 ;  /* 0x01e00000081879f0 */ /* 0x000fe2000bf01818 */
        /* <DEDUP_REMOVED lines=23> */
[----:B------:R-:W-:Y:S03]  /*12a0*/  HGMMA.64x128x16.F32.BF16 R24, gdesc[UR8], R24, gsb0 ;  /* 0x01e00000081879f0 */ /* 0x000fe60008001818 */
[----:B------:R-:W-:Y:S02]  /*12b0*/  WARPGROUP.DEPBAR.LE gsb0, 0x1 ;  /* 0x00008000000079c5 */ /* 0x000fe40000010100 */
[----:B------:R-:W-:Y:S05]  /*12c0*/  @!P2 BRA `(.L_x_16) ;  /* 0x000000000004a947 */ /* 0x000fea0003800000 */
[----:B------:R-:W-:Y:S01]  /*12d0*/  BPT.TRAP 0x1 ;  /* 0x000000040000795c */ /* 0x000fe20000300000 */
.L_x_16:
[----:B------:R-:W-:Y:S01]  /*12e0*/  ULEA UR8, UR5, UR6, 0x3 ;  /* 0x0000000605087291 */ /* 0x000fe2000f8e183f */
[----:B------:R-:W-:-:S03]  /*12f0*/  ISETP.GT.U32.AND P1, PT, R0, 0x1, PT ;  /* 0x000000010000780c */ /* 0x000fc60003f24070 */
[----:B------:R-:W-:-:S04]  /*1300*/  UIADD3 UR8, UR8, 0x38038, URZ ;  /* 0x0003803808087890 */ /* 0x000fc8000fffe03f */
[----:B------:R-:W-:-:S09]  /*1310*/  UPRMT UR8, URZ, 0x654, UR8 ;  /* 0x000006543f087896 */ /* 0x000fd20008000008 */
[----:B------:R-:W-:Y:S01]  /*1320*/  SYNCS.ARRIVE.TRANS64.RED.A1T0 RZ, [UR8], RZ ;  /* 0x000000ffffff79a7 */ /* 0x000fe20008100408 */
[----:B------:R-:W-:Y:S05]  /*1330*/  @P1 BRA `(.L_x_17) ;  /* 0x0000000000041947 */ /* 0x000fea0003800000 */
[----:B------:R-:W-:Y:S01]  /*1340*/  BPT.TRAP 0x1 ;  /* 0x000000040000795c */ /* 0x000fe20000300000 */
.L_x_17:
[----:B------:R-:W-:Y:S01]  /*1350*/  UIADD3 UR4, UR4, 0x1, URZ ;  /* 0x0000000104047890 */ /* 0x000fe2000fffe03f */
[C---:B------:R-:W-:Y:S01]  /*1360*/  ISETP.GT.AND P1, PT, R2.reuse, 0x1, PT ;  /* 0x000000010200780c */ /* 0x040fe20003f24270 */
[----:B------:R-:W-:Y:S01]  /*1370*/  UIADD3 UR5, UR5, 0x1, URZ ;  /* 0x0000000105057890 */ /* 0x000fe2000fffe03f */
[----:B------:R-:W-:Y:S01]  /*1380*/  VIADD R2, R2, 0xffffffff ;  /* 0xffffffff02027836 */ /* 0x000fe20000000000 */
[----:B------:R-:W-:Y:S02]  /*1390*/  UISETP.NE.AND UP0, UPT, UR4, 0x7, UPT ;  /* 0x000000070400788c */ /* 0x000fe4000bf05270 */
[----:B------:R-:W-:Y:S02]  /*13a0*/  UISETP.NE.AND UP1, UPT, UR5, 0x7, UPT ;  /* 0x000000070500788c */ /* 0x000fe4000bf25270 */
[----:B------:R-:W-:Y:S02]  /*13b0*/  USEL UR8, URZ, 0x1, UP0 ;  /* 0x000000013f087887 */ /* 0x000fe40008000000 */
[----:B------:R-:W-:-:S02]  /*13c0*/  USEL UR4, UR4, URZ, UP0 ;  /* 0x0000003f04047287 */ /* 0x000fc40008000000 */
[----:B------:R-:W-:Y:S02]  /*13d0*/  USEL UR5, UR5, URZ, UP1 ;  /* 0x0000003f05057287 */ /* 0x000fe40008800000 */
[----:B------:R-:W-:Y:S01]  /*13e0*/  UPLOP3.LUT UP0, UPT, UPT, UPT, UPT, 0x80, 0x0 ;  /* 0x000000000000789c */ /* 0x000fe20003f0f070 */
[----:B------:R-:W-:Y:S01]  /*13f0*/  LOP3.LUT R6, R6, UR8, RZ, 0x3c, !PT ;  /* 0x0000000806067c12 */ /* 0x000fe2000f8e3cff */
[----:B------:R-:W-:Y:S09]  /*1400*/  @P1 BRA `(.L_x_18) ;  /* 0xfffffff800f41947 */ /* 0x000ff2000383ffff */
.L_x_13:
[----:B------:R-:W-:Y:S02]  /*1410*/  WARPGROUP.DEPBAR.LE gsb0, 0x0 ;  /* 0x00008000000079c5 */ /* 0x000fe40000010000 */
[----:B------:R-:W-:Y:S05]  /*1420*/  @!P0 BRA `(.L_x_19) ;  /* 0x00000000004c8947 */ /* 0x000fea0003800000 */
[----:B------:R-:W-:-:S04]  /*1430*/  LOP3.LUT R2, R0, 0x1, RZ, 0xfc, !PT ;  /* 0x0000000100027812 */ /* 0x000fc800078efcff */
[----:B------:R-:W-:-:S13]  /*1440*/  ISETP.NE.AND P0, PT, R2, 0x3, PT ;  /* 0x000000030200780c */ /* 0x000fda0003f05270 */
[----:B------:R-:W-:Y:S05]  /*1450*/  @!P0 BRA `(.L_x_20) ;  /* 0x0000000000048947 */ /* 0x000fea0003800000 */
[----:B------:R-:W-:Y:S01]  /*1460*/  BPT.TRAP 0x1 ;  /* 0x000000040000795c */ /* 0x000fe20000300000 */
.L_x_20:
[----:B--2---:R-:W2:Y:S01]  /*1470*/  S2R R4, SR_CgaCtaId ;  /* 0x0000000000047919 */ /* 0x004ea20000008800 */
[----:B------:R-:W-:Y:S01]  /*1480*/  IMAD.WIDE.U32 R2, R5, 0x24924925, RZ ;  /* 0x2492492505027825 */ /* 0x000fe200078e00ff */
[----:B------:R-:W-:-:S03]  /*1490*/  ISETP.GT.U32.AND P0, PT, R0, 0x1, PT ;  /* 0x000000010000780c */ /* 0x000fc60003f04070 */
[----:B------:R-:W-:-:S05]  /*14a0*/  IMAD.IADD R2, R5, 0x1, -R3 ;  /* 0x0000000105027824 */ /* 0x000fca00078e0a03 */
[----:B------:R-:W-:Y:S02]  /*14b0*/  LEA.HI R2, R2, R3, RZ, 0x1f ;  /* 0x0000000302027211 */ /* 0x000fe400078ff8ff */
[----:B------:R-:W-:Y:S02]  /*14c0*/  MOV R3, 0x400 ;  /* 0x0000040000037802 */ /* 0x000fe40000000f00 */
[----:B------:R-:W-:-:S05]  /*14d0*/  SHF.R.U32.HI R2, RZ, 0x2, R2 ;  /* 0x00000002ff027819 */ /* 0x000fca0000011602 */
[----:B------:R-:W-:Y:S01]  /*14e0*/  IMAD R2, R2, -0x7, R5 ;  /* 0xfffffff902027824 */ /* 0x000fe200078e0205 */
[----:B--2---:R-:W-:-:S05]  /*14f0*/  LEA R3, R4, R3, 0x18 ;  /* 0x0000000304037211 */ /* 0x004fca00078ec0ff */
[----:B------:R-:W-:-:S04]  /*1500*/  IMAD R2, R2, 0x8, R3 ;  /* 0x0000000802027824 */ /* 0x000fc800078e0203 */
[----:B------:R-:W-:-:S05]  /*1510*/  VIADD R2, R2, 0x38038 ;  /* 0x0003803802027836 */ /* 0x000fca0000000000 */
[----:B------:R-:W-:-:S04]  /*1520*/  PRMT R2, RZ, 0x654, R2 ;  /* 0x00000654ff027816 */ /* 0x000fc80000000002 */
[----:B------:R3:W-:Y:S01]  /*1530*/  SYNCS.ARRIVE.TRANS64.RED.A1T0 RZ, [R2+URZ], RZ ;  /* 0x000000ff02ff79a7 */ /* 0x0007e2000810043f */
[----:B------:R-:W-:Y:S05]  /*1540*/  @P0 BRA `(.L_x_19) ;  /* 0x0000000000040947 */ /* 0x000fea0003800000 */
[----:B------:R-:W-:Y:S01]  /*1550*/  BPT.TRAP 0x1 ;  /* 0x000000040000795c */ /* 0x000fe20000300000 */
.L_x_19:
[----:B--2---:R-:W2:Y:S01]  /*1560*/  S2R R3, SR_TID.X ;  /* 0x0000000000037919 */ /* 0x004ea20000002100 */
[----:B------:R-:W-:Y:S01]  /*1570*/  ULDC.64 UR4, c[0x0][0x280] ;  /* 0x0000a00000047ab9 */ /* 0x000fe20000000a00 */
[----:B------:R-:W4:Y:S01]  /*1580*/  S2R R6, SR_CTAID.Y ;  /* 0x0000000000067919 */ /* 0x000f220000002600 */
[----:B------:R-:W0:Y:S01]  /*1590*/  S2R R15, SR_CTAID.X ;  /* 0x00000000000f7919 */ /* 0x000e220000002500 */
[----:B--2---:R-:W-:-:S04]  /*15a0*/  SHF.R.S32.HI R0, RZ, 0x1f, R3 ;  /* 0x0000001fff007819 */ /* 0x004fc80000011403 */
[----:B------:R-:W-:Y:S01]  /*15b0*/  LEA.HI R0, R0, R3, RZ, 0x7 ;  /* 0x0000000300007211 */ /* 0x000fe200078f38ff */
[----:B----4-:R-:W-:-:S03]  /*15c0*/  IMAD.SHL.U32 R6, R6, 0x80, RZ ;  /* 0x0000008006067824 */ /* 0x010fc600078e00ff */
[----:B------:R-:W-:Y:S01]  /*15d0*/  LOP3.LUT R0, R0, 0xffffff80, RZ, 0xc0, !PT ;  /* 0xffffff8000007812 */ /* 0x000fe200078ec0ff */
[----:B0-----:R-:W-:Y:S01]  /*15e0*/  IMAD.SHL.U32 R4, R15, 0x80, RZ ;  /* 0x000000800f047824 */ /* 0x001fe200078e00ff */
[----:B------:R-:W-:-:S03]  /*15f0*/  ISETP.GE.AND P0, PT, R6, UR5, PT ;  /* 0x0000000506007c0c */ /* 0x000fc6000bf06270 */
[----:B------:R-:W-:Y:S01]  /*1600*/  IMAD.IADD R0, R3, 0x1, -R0 ;  /* 0x0000000103007824 */ /* 0x000fe200078e0a00 */
[----:B------:R-:W-:-:S04]  /*1610*/  ISETP.GE.OR P0, PT, R4, UR4, P0 ;  /* 0x0000000404007c0c */ /* 0x000fc80008706670 */
[----:B------:R-:W-:-:S04]  /*1620*/  SHF.R.S32.HI R3, RZ, 0x1f, R0 ;  /* 0x0000001fff037819 */ /* 0x000fc80000011400 */
[----:B---3--:R-:W-:-:S04]  /*1630*/  LEA.HI R2, R3, R0, RZ, 0x2 ;  /* 0x0000000003027211 */ /* 0x008fc800078f10ff */
[--C-:B------:R-:W-:Y:S02]  /*1640*/  SHF.R.S32.HI R10, RZ, 0x2, R2.reuse ;  /* 0x00000002ff0a7819 */ /* 0x100fe40000011402 */
[----:B------:R-:W-:-:S04]  /*1650*/  SHF.R.S32.HI R5, RZ, 0x1f, R2 ;  /* 0x0000001fff057819 */ /* 0x000fc80000011402 */
[----:B------:R-:W-:-:S04]  /*1660*/  LEA.HI R5, R5, R10, RZ, 0x3 ;  /* 0x0000000a05057211 */ /* 0x000fc800078f18ff */
[----:B------:R-:W-:Y:S01]  /*1670*/  LOP3.LUT R11, R5, 0xfffffff8, RZ, 0xc0, !PT ;  /* 0xfffffff8050b7812 */ /* 0x000fe200078ec0ff */
[----:B------:R-:W-:Y:S06]  /*1680*/  @P0 EXIT ;  /* 0x000000000000094d */ /* 0x000fec0003800000 */
[----:B------:R-:W0:Y:S01]  /*1690*/  LDC.64 R16, c[0x0][0x658] ;  /* 0x00019600ff107b82 */ /* 0x000e220000000a00 */
[----:B------:R-:W-:Y:S01]  /*16a0*/  IMAD.IADD R10, R10, 0x1, -R11 ;  /* 0x000000010a0a7824 */ /* 0x000fe200078e0a0b */
[----:B------:R-:W-:Y:S02]  /*16b0*/  LOP3.LUT R5, R2, 0x7ffffffc, RZ, 0xc0, !PT ;  /* 0x7ffffffc02057812 */ /* 0x000fe400078ec0ff */
[----:B------:R-:W-:Y:S02]  /*16c0*/  LEA.HI R3, R3, R0, RZ, 0x5 ;  /* 0x0000000003037211 */ /* 0x000fe400078f28ff */
[----:B------:R-:W-:Y:S01]  /*16d0*/  SHF.R.S32.HI R11, RZ, 0x1f, R10 ;  /* 0x0000001fff0b7819 */ /* 0x000fe2000001140a */
[----:B------:R-:W-:Y:S01]  /*16e0*/  IMAD.IADD R5, R0, 0x1, -R5 ;  /* 0x0000000100057824 */ /* 0x000fe200078e0a05 */
[----:B------:R-:W-:Y:S02]  /*16f0*/  SHF.R.S32.HI R13, RZ, 0x5, R3 ;  /* 0x00000005ff0d7819 */ /* 0x000fe40000011403 */
[----:B-1---5:R-:W-:Y:S01]  /*1700*/  FSETP.NEU.AND P1, PT, R9, RZ, PT ;  /* 0x000000ff0900720b */ /* 0x022fe20003f2d000 */
[----:B------:R-:W-:-:S02]  /*1710*/  IMAD.SHL.U32 R7, R5, 0x2, RZ ;  /* 0x0000000205077824 */ /* 0x000fc400078e00ff */
[----:B------:R-:W-:-:S03]  /*1720*/  IMAD.WIDE R2, R15, 0x80, R10 ;  /* 0x000000800f027825 */ /* 0x000fc600078e020a */
[----:B------:R-:W-:Y:S01]  /*1730*/  SHF.R.S32.HI R11, RZ, 0x1f, R7 ;  /* 0x0000001fff0b7819 */ /* 0x000fe20000011407 */
[C---:B------:R-:W-:Y:S01]  /*1740*/  IMAD R5, R13.reuse, -0x10, -R4 ;  /* 0xfffffff00d057824 */ /* 0x040fe200078e0a04 */
[C---:B------:R-:W-:Y:S01]  /*1750*/  IADD3 R4, P0, R6.reuse, R7, RZ ;  /* 0x0000000706047210 */ /* 0x040fe20007f1e0ff */
[----:B------:R-:W-:Y:S01]  /*1760*/  IMAD.WIDE R2, R13, 0x10, R2 ;  /* 0x000000100d027825 */ /* 0x000fe200078e0202 */
[----:B------:R-:W-:Y:S02]  /*1770*/  IADD3 R0, -R7, UR5, -R6 ;  /* 0x0000000507007c10 */ /* 0x000fe4000fffe906 */
[----:B------:R-:W-:Y:S02]  /*1780*/  IADD3 R10, R5, UR4, -R10 ;  /* 0x00000004050a7c10 */ /* 0x000fe4000fffe80a */
[----:B------:R-:W-:Y:S01]  /*1790*/  LEA.HI.X.SX32 R5, R6, R11, 0x1, P0 ;  /* 0x0000000b06057211 */ /* 0x000fe200000f0eff */
[-C--:B0-----:R-:W-:Y:S01]  /*17a0*/  IMAD R6, R3, R16.reuse, RZ ;  /* 0x0000001003067224 */ /* 0x081fe200078e02ff */
[----:B------:R-:W-:Y:S01]  /*17b0*/  ISETP.GT.AND P2, PT, R10, RZ, PT ;  /* 0x000000ff0a00720c */ /* 0x000fe20003f44270 */
[C---:B------:R-:W-:Y:S01]  /*17c0*/  IMAD.SHL.U32 R21, R16.reuse, 0x8, RZ ;  /* 0x0000000810157824 */ /* 0x040fe200078e00ff */
[----:B------:R-:W-:Y:S01]  /*17d0*/  SHF.L.U64.HI R20, R16, 0x3, R17 ;  /* 0x0000000310147819 */ /* 0x000fe20000010211 */
[----:B------:R-:W-:Y:S01]  /*17e0*/  IMAD.WIDE.U32 R14, R2, R16, R4 ;  /* 0x00000010020e7225 */ /* 0x000fe200078e0004 */
[----:B------:R-:W-:-:S02]  /*17f0*/  SHF.L.U64.HI R11, R16, 0x6, R17 ;  /* 0x00000006100b7819 */ /* 0x000fc40000010211 */
[----:B------:R-:W-:Y:S01]  /*1800*/  ISETP.GT.AND P0, PT, R0, RZ, P2 ;  /* 0x000000ff0000720c */ /* 0x000fe20001704270 */
[----:B------:R-:W-:Y:S02]  /*1810*/  IMAD R19, R2, R17, R6 ;  /* 0x0000001102137224 */ /* 0x000fe400078e0206 */
[----:B------:R-:W-:Y:S02]  /*1820*/  IMAD.SHL.U32 R16, R16, 0x40, RZ ;  /* 0x0000004010107824 */ /* 0x000fe400078e00ff */
[----:B------:R-:W-:Y:S01]  /*1830*/  IMAD.IADD R19, R15, 0x1, R19 ;  /* 0x000000010f137824 */ /* 0x000fe200078e0213 */
[----:B------:R-:W-:Y:S07]  /*1840*/  @!P1 BRA `(.L_x_21) ;  /* 0x0000005000dc9947 */ /* 0x000fee0003800000 */
[----:B------:R-:W-:Y:S01]  /*1850*/  ULDC.64 UR6, c[0x0][0x630] ;  /* 0x00018c0000067ab9 */ /* 0x000fe20000000a00 */
[----:B------:R-:W-:Y:S01]  /*1860*/  ULDC.64 UR8, c[0x0][0x628] ;  /* 0x00018a0000087ab9 */ /* 0x000fe20000000a00 */
[----:B------:R-:W-:Y:S01]  /*1870*/  IMAD R17, R3, UR6, RZ ;  /* 0x0000000603117c24 */ /* 0x000fe2000f8e02ff */
[----:B------:R-:W-:Y:S01]  /*1880*/  ULDC.64 UR4, c[0x0][0x650] ;  /* 0x0001940000047ab9 */ /* 0x000fe20000000a00 */
[----:B------:R-:W-:-:S04]  /*1890*/  IMAD.WIDE.U32 R6, R2, UR6, R4 ;  /* 0x0000000602067c25 */ /* 0x000fc8000f8e0004 */
[----:B------:R-:W-:Y:S01]  /*18a0*/  IMAD R17, R2, UR7, R17 ;  /* 0x0000000702117c24 */ /* 0x000fe2000f8e0211 */
[----:B------:R-:W-:-:S03]  /*18b0*/  LEA R12, P1, R6, UR8, 0x1 ;  /* 0x00000008060c7c11 */ /* 0x000fc6000f8208ff */
[----:B------:R-:W-:-:S05]  /*18c0*/  IMAD.IADD R7, R7, 0x1, R17 ;  /* 0x0000000107077824 */ /* 0x000fca00078e0211 */
[----:B------:R-:W-:-:S05]  /*18d0*/  LEA.HI.X R13, R6, UR9, R7, 0x1, P1 ;  /* 0x00000009060d7c11 */ /* 0x000fca00088f0c07 */
[----:B------:R-:W2:Y:S01]  /*18e0*/  @P0 LDG.E.LTC128B.U16 R15, desc[UR12][R12.64] ;  /* 0x0000000c0c0f0981 */ /* 0x000ea2000c1e1520 */
[----:B------:R-:W-:Y:S01]  /*18f0*/  ISETP.GT.AND P1, PT, R0, 0x1, P2 ;  /* 0x000000010000780c */ /* 0x000fe20001724270 */
[----:B------:R-:W-:Y:S01]  /*1900*/  BSSY B0, `(.L_x_22) ;  /* 0x000000b000007945 */ /* 0x000fe20003800000 */
[----:B--2---:R-:W-:-:S04]  /*1910*/  IMAD.U32 R6, R15, 0x10000, RZ ;  /* 0x000100000f067824 */ /* 0x004fc800078e00ff */
[----:B------:R-:W-:Y:S01]  /*1920*/  FMUL R7, R6, R9 ;  /* 0x0000000906077220 */ /* 0x000fe20000400000 */
[----:B------:R-:W-:-:S03]  /*1930*/  LEA R6, P3, R14, UR4, 0x1 ;  /* 0x000000040e067c11 */ /* 0x000fc6000f8608ff */
[----:B------:R-:W-:Y:S01]  /*1940*/  FFMA R7, R88, R8, R7 ;  /* 0x0000000858077223 */ /* 0x000fe20000000007 */
[----:B------:R-:W-:-:S04]  /*1950*/  PRMT R88, R15, 0x7610, R88 ;  /* 0x000076100f587816 */ /* 0x000fc80000000058 */
[----:B------:R-:W-:Y:S02]  /*1960*/  F2FP.BF16.F32.PACK_AB R18, RZ, R7 ;  /* 0x00000007ff12723e */ /* 0x000fe400000010ff */
[----:B------:R-:W-:-:S05]  /*1970*/  LEA.HI.X R7, R14, UR5, R19, 0x1, P3 ;  /* 0x000000050e077c11 */ /* 0x000fca00098f0c13 */
[----:B------:R0:W-:Y:S01]  /*1980*/  @P0 STG.E.U16 desc[UR12][R6.64], R18 ;  /* 0x0000001206000986 */ /* 0x0001e2000c10150c */
[----:B------:R-:W-:Y:S05]  /*1990*/  @!P1 BRA `(.L_x_23) ;  /* 0x0000000000049947 */ /* 0x000fea0003800000 */
[----:B------:R1:W5:Y:S02]  /*19a0*/  LDG.E.LTC128B.U16 R88, desc[UR12][R12.64+0x2] ;  /* 0x0000020c0c587981 */ /* 0x000364000c1e1520 */
.L_x_23:
[----:B------:R-:W-:Y:S05]  /*19b0*/  BSYNC B0 ;  /* 0x0000000000007941 */ /* 0x000fea0003800000 */
.L_x_22:
[----:B------:R-:W-:Y:S01]  /*19c0*/  USHF.L.U32 UR4, UR6, 0x3, URZ ;  /* 0x0000000306047899 */ /* 0x000fe2000800063f */
[----:B0----5:R-:W-:Y:S01]  /*19d0*/  IMAD.U32 R18, R88, 0x10000, RZ ;  /* 0x0001000058127824 */ /* 0x021fe200078e00ff */
[----:B------:R-:W-:Y:S01]  /*19e0*/  USHF.L.U64.HI UR5, UR6, 0x3, UR7 ;  /* 0x0000000306057899 */ /* 0x000fe20008010207 */
[----:B------:R-:W-:Y:S02]  /*19f0*/  ISETP.GT.AND P0, PT, R10, 0x8, PT ;  /* 0x000000080a00780c */ /* 0x000fe40003f04270 */
[----:B------:R-:W-:Y:S01]  /*1a00*/  FMUL R22, R18, R9 ;  /* 0x0000000912167220 */ /* 0x000fe20000400000 */
[----:B------:R-:W-:Y:S01]  /*1a10*/  IMAD.U32 R14, RZ, RZ, UR4 ;  /* 0x00000004ff0e7e24 */ /* 0x000fe2000f8e00ff */
[----:B------:R-:W-:Y:S01]  /*1a20*/  ISETP.GT.AND P3, PT, R0, RZ, P0 ;  /* 0x000000ff0000720c */ /* 0x000fe20000764270 */
[----:B------:R-:W-:Y:S02]  /*1a30*/  IMAD.U32 R15, RZ, RZ, UR5 ;  /* 0x00000005ff0f7e24 */ /* 0x000fe4000f8e00ff */
[----:B------:R-:W-:Y:S01]  /*1a40*/  FFMA R22, R89, R8, R22 ;  /* 0x0000000859167223 */ /* 0x000fe20000000016 */
[----:B------:R-:W-:-:S04]  /*1a50*/  IMAD.WIDE.U32 R18, R2, UR6, R14 ;  /* 0x0000000602127c25 */ /* 0x000fc8000f8e000e */
[----:B------:R-:W-:Y:S02]  /*1a60*/  F2FP.BF16.F32.PACK_AB R89, RZ, R22 ;  /* 0x00000016ff59723e */ /* 0x000fe400000010ff */
[----:B------:R-:W-:-:S03]  /*1a70*/  IADD3 R23, P4, R4, R18, RZ ;  /* 0x0000001204177210 */ /* 0x000fc60007f9e0ff */
[----:B------:R0:W-:Y:S01]  /*1a80*/  @P1 STG.E.U16 desc[UR12][R6.64+0x2], R89 ;  /* 0x0000025906001986 */ /* 0x0001e2000c10150c */
[----:B------:R-:W-:Y:S02]  /*1a90*/  IADD3.X R22, R5, R17, R19, P4, !PT ;  /* 0x0000001105167210 */ /* 0x000fe400027fe413 */
[----:B------:R-:W-:-:S04]  /*1aa0*/  LEA R18, P4, R23, UR8, 0x1 ;  /* 0x0000000817127c11 */ /* 0x000fc8000f8808ff */
[----:B------:R-:W-:-:S05]  /*1ab0*/  LEA.HI.X R19, R23, UR9, R22, 0x1, P4 ;  /* 0x0000000917137c11 */ /* 0x000fca000a0f0c16 */
[----:B------:R-:W2:Y:S01]  /*1ac0*/  @P3 LDG.E.LTC128B.U16 R88, desc[UR12][R18.64] ;  /* 0x0000000c12583981 */ /* 0x000ea2000c1e1520 */
[C---:B------:R-:W-:Y:S01]  /*1ad0*/  IMAD.SHL.U32 R17, R21.reuse, 0x2, RZ ;  /* 0x0000000215117824 */ /* 0x040fe200078e00ff */
[----:B------:R-:W-:Y:S01]  /*1ae0*/  SHF.L.U64.HI R21, R21, 0x1, R20 ;  /* 0x0000000115157819 */ /* 0x000fe20000010214 */
[----:B------:R-:W-:Y:S01]  /*1af0*/  BSSY B0, `(.L_x_24) ;  /* 0x000000b000007945 */ /* 0x000fe20003800000 */
[----:B------:R-:W-:Y:S01]  /*1b00*/  ISETP.GT.AND P1, PT, R0, 0x1, P0 ;  /* 0x000000010000780c */ /* 0x000fe20000724270 */
[----:B--2---:R-:W-:-:S04]  /*1b10*/  IMAD.U32 R22, R88, 0x10000, RZ ;  /* 0x0001000058167824 */ /* 0x004fc800078e00ff */
[----:B------:R-:W-:Y:S01]  /*1b20*/  FMUL R23, R22, R9 ;  /* 0x0000000916177220 */ /* 0x000fe20000400000 */
[----:B------:R-:W-:-:S03]  /*1b30*/  IADD3 R22, P4, R17, R6, RZ ;  /* 0x0000000611167210 */ /* 0x000fc60007f9e0ff */
[----:B------:R-:W-:-:S05]  /*1b40*/  FFMA R23, R90, R8, R23 ;  /* 0x000000085a177223 */ /* 0x000fca0000000017 */
[----:B------:R-:W-:Y:S01]  /*1b50*/  F2FP.BF16.F32.PACK_AB R20, RZ, R23 ;  /* 0x00000017ff14723e */ /* 0x000fe200000010ff */
[----:B------:R-:W-:-:S05]  /*1b60*/  IMAD.X R23, R21, 0x1, R7, P4 ;  /* 0x0000000115177824 */ /* 0x000fca00020e0607 */
[----:B------:R0:W-:Y:S01]  /*1b70*/  @P3 STG.E.U16 desc[UR12][R22.64], R20 ;  /* 0x0000001416003986 */ /* 0x0001e2000c10150c */
[----:B------:R-:W-:Y:S05]  /*1b80*/  @!P1 BRA `(.L_x_25) ;  /* 0x0000000000049947 */ /* 0x000fea0003800000 */
[----:B------:R2:W5:Y:S02]  /*1b90*/  LDG.E.LTC128B.U16 R88, desc[UR12][R18.64+0x2] ;  /* 0x0000020c12587981 */ /* 0x000564000c1e1520 */
.L_x_25:
[----:B------:R-:W-:Y:S05]  /*1ba0*/  BSYNC B0 ;  /* 0x0000000000007941 */ /* 0x000fea0003800000 */
.L_x_24:
[----:B0----5:R-:W-:Y:S01]  /*1bb0*/  IMAD.U32 R20, R88, 0x10000, RZ ;  /* 0x0001000058147824 */ /* 0x021fe200078e00ff */
[----:B------:R-:W-:Y:S01]  /*1bc0*/  ISETP.GT.AND P3, PT, R0, 0x8, P2 ;  /* 0x000000080000780c */ /* 0x000fe20001764270 */
[----:B------:R-:W-:Y:S02]  /*1bd0*/  BSSY B0, `(.L_x_26) ;  /* 0x0000007000007945 */ /* 0x000fe40003800000 */
[----:B------:R-:W-:-:S04]  /*1be0*/  FMUL R20, R20, R9 ;  /* 0x0000000914147220 */ /* 0x000fc80000400000 */
[----:B------:R-:W-:-:S05]  /*1bf0*/  FFMA R20, R91, R8, R20 ;  /* 0x000000085b147223 */ /* 0x000fca0000000014 */
[----:B------:R-:W-:-:S05]  /*1c00*/  F2FP.BF16.F32.PACK_AB R20, RZ, R20 ;  /* 0x00000014ff14723e */ /* 0x000fca00000010ff */
[----:B------:R0:W-:Y:S01]  /*1c10*/  @P1 STG.E.U16 desc[UR12][R22.64+0x2], R20 ;  /* 0x0000021416001986 */ /* 0x0001e2000c10150c */
[----:B------:R-:W-:Y:S05]  /*1c20*/  @!P3 BRA `(.L_x_27) ;  /* 0x000000000004b947 */ /* 0x000fea0003800000 */
[----:B------:R3:W5:Y:S02]  /*1c30*/  LDG.E.LTC128B.U16 R88, desc[UR12][R12.64+0x10] ;  /* 0x0000100c0c587981 */ /* 0x000764000c1e1520 */
.L_x_27:
[----:B------:R-:W-:Y:S05]  /*1c40*/  BSYNC B0 ;  /* 0x0000000000007941 */ /* 0x000fea0003800000 */
.L_x_26:
        /* <DEDUP_REMOVED lines=9> */
.L_x_29:
[----:B------:R-:W-:Y:S05]  /*1ce0*/  BSYNC B0 ;  /* 0x0000000000007941 */ /* 0x000fea0003800000 */
.L_x_28:
[----:B-----5:R-:W-:Y:S01]  /*1cf0*/  IMAD.U32 R20, R88, 0x10000, RZ ;  /* 0x0001000058147824 */ /* 0x020fe200078e00ff */
        /* <DEDUP_REMOVED lines=8> */
.L_x_31:
[----:B------:R-:W-:Y:S05]  /*1d80*/  BSYNC B0 ;  /* 0x0000000000007941 */ /* 0x000fea0003800000 */
.L_x_30:
        /* <DEDUP_REMOVED lines=9> */
.L_x_33:
[----:B------:R-:W-:Y:S05]  /*1e20*/  BSYNC B0 ;  /* 0x0000000000007941 */ /* 0x000fea0003800000 */
.L_x_32:
        /* <DEDUP_REMOVED lines=9> */
.L_x_35:
[----:B------:R-:W-:Y:S05]  /*1ec0*/  BSYNC B0 ;  /* 0x0000000000007941 */ /* 0x000fea0003800000 */
.L_x_34:
        /* <DEDUP_REMOVED lines=9> */
.L_x_37:
[----:B------:R-:W-:Y:S05]  /*1f60*/  BSYNC B0 ;  /* 0x0000000000007941 */ /* 0x000fea0003800000 */
.L_x_36:
        /* <DEDUP_REMOVED lines=9> */
.L_x_39:
[----:B------:R-:W-:Y:S05]  /*2000*/  BSYNC B0 ;  /* 0x0000000000007941 */ /* 0x000fea0003800000 */
.L_x_38:
        /* <DEDUP_REMOVED lines=9> */
.L_x_41:
[----:B------:R-:W-:Y:S05]  /*20a0*/  BSYNC B0 ;  /* 0x0000000000007941 */ /* 0x000fea0003800000 */
.L_x_40:
        /* <DEDUP_REMOVED lines=9> */
.L_x_43:
[----:B------:R-:W-:Y:S05]  /*2140*/  BSYNC B0 ;  /* 0x0000000000007941 */ /* 0x000fea0003800000 */
.L_x_42:
        /* <DEDUP_REMOVED lines=9> */
.L_x_45:
[----:B------:R-:W-:Y:S05]  /*21e0*/  BSYNC B0 ;  /* 0x0000000000007941 */ /* 0x000fea0003800000 */
.L_x_44:
        /* <DEDUP_REMOVED lines=9> */
.L_x_47:
[----:B------:R-:W-:Y:S05]  /*2280*/  BSYNC B0 ;  /* 0x0000000000007941 */ /* 0x000fea0003800000 */
.L_x_46:
        /* <DEDUP_REMOVED lines=9> */
.L_x_49:
[----:B------:R-:W-:Y:S05]  /*2320*/  BSYNC B0 ;  /* 0x0000000000007941 */ /* 0x000fea0003800000 */
.L_x_48:
        /* <DEDUP_REMOVED lines=9> */
.L_x_51:
[----:B------:R-:W-:Y:S05]  /*23c0*/  BSYNC B0 ;  /* 0x0000000000007941 */ /* 0x000fea0003800000 */
.L_x_50:
        /* <DEDUP_REMOVED lines=9> */
.L_x_53:
[----:B------:R-:W-:Y:S05]  /*2460*/  BSYNC B0 ;  /* 0x0000000000007941 */ /* 0x000fea0003800000 */
.L_x_52:
        /* <DEDUP_REMOVED lines=9> */
.L_x_55:
[----:B------:R-:W-:Y:S05]  /*2500*/  BSYNC B0 ;  /* 0x0000000000007941 */ /* 0x000fea0003800000 */
.L_x_54:
        /* <DEDUP_REMOVED lines=9> */
.L_x_57:
[----:B------:R-:W-:Y:S05]  /*25a0*/  BSYNC B0 ;  /* 0x0000000000007941 */ /* 0x000fea0003800000 */
.L_x_56:
        /* <DEDUP_REMOVED lines=9> */
.L_x_59:
[----:B------:R-:W-:Y:S05]  /*2640*/  BSYNC B0 ;  /* 0x0000000000007941 */ /* 0x000fea0003800000 */
.L_x_58:
        /* <DEDUP_REMOVED lines=9> */
.L_x_61:
[----:B------:R-:W-:Y:S05]  /*26e0*/  BSYNC B0 ;  /* 0x0000000000007941 */ /* 0x000fea0003800000 */
.L_x_60:
        /* <DEDUP_REMOVED lines=9> */
.L_x_63:
[----:B------:R-:W-:Y:S05]  /*2780*/  BSYNC B0 ;  /* 0x0000000000007941 */ /* 0x000fea0003800000 */
.L_x_62:
        /* <DEDUP_REMOVED lines=9> */
.L_x_65:
[----:B------:R-:W-:Y:S05]  /*2820*/  BSYNC B0 ;  /* 0x0000000000007941 */ /* 0x000fea0003800000 */
.L_x_64:
        /* <DEDUP_REMOVED lines=9> */
.L_x_67:
[----:B------:R-:W-:Y:S05]  /*28c0*/  BSYNC B0 ;  /* 0x0000000000007941 */ /* 0x000fea0003800000 */
.L_x_66:
        /* <DEDUP_REMOVED lines=9> */
.L_x_69:
[----:B------:R-:W-:Y:S05]  /*2960*/  BSYNC B0 ;  /* 0x0000000000007941 */ /* 0x000fea0003800000 */
.L_x_68:
        /* <DEDUP_REMOVED lines=9> */
.L_x_71:
[----:B------:R-:W-:Y:S05]  /*2a00*/  BSYNC B0 ;  /* 0x0000000000007941 */ /* 0x000fea0003800000 */
.L_x_70:
        /* <DEDUP_REMOVED lines=9> */
.L_x_73:
[----:B------:R-:W-:Y:S05]  /*2aa0*/  BSYNC B0 ;  /* 0x0000000000007941 */ /* 0x000fea0003800000 */
.L_x_72:
        /* <DEDUP_REMOVED lines=9> */
.L_x_75:
[----:B------:R-:W-:Y:S05]  /*2b40*/  BSYNC B0 ;  /* 0x0000000000007941 */ /* 0x000fea0003800000 */
.L_x_74:
        /* <DEDUP_REMOVED lines=9> */
.L_x_77:
[----:B------:R-:W-:Y:S05]  /*2be0*/  BSYNC B0 ;  /* 0x0000000000007941 */ /* 0x000fea0003800000 */
.L_x_76:
        /* <DEDUP_REMOVED lines=9> */
.L_x_79:
[----:B------:R-:W-:Y:S05]  /*2c80*/  BSYNC B0 ;  /* 0x0000000000007941 */ /* 0x000fea0003800000 */
.L_x_78:
        /* <DEDUP_REMOVED lines=9> */
.L_x_81:
[----:B------:R-:W-:Y:S05]  /*2d20*/  BSYNC B0 ;  /* 0x0000000000007941 */ /* 0x000fea0003800000 */
.L_x_80:
        /* <DEDUP_REMOVED lines=9> */
.L_x_83:
[----:B------:R-:W-:Y:S05]  /*2dc0*/  BSYNC B0 ;  /* 0x0000000000007941 */ /* 0x000fea0003800000 */
.L_x_82:
        /* <DEDUP_REMOVED lines=9> */
.L_x_85:
[----:B------:R-:W-:Y:S05]  /*2e60*/  BSYNC B0 ;  /* 0x0000000000007941 */ /* 0x000fea0003800000 */
.L_x_84:
        /* <DEDUP_REMOVED lines=9> */
.L_x_87:
[----:B------:R-:W-:Y:S05]  /*2f00*/  BSYNC B0 ;  /* 0x0000000000007941 */ /* 0x000fea0003800000 */
.L_x_86:
        /* <DEDUP_REMOVED lines=9> */
.L_x_89:
[----:B------:R-:W-:Y:S05]  /*2fa0*/  BSYNC B0 ;  /* 0x0000000000007941 */ /* 0x000fea0003800000 */
.L_x_88:
        /* <DEDUP_REMOVED lines=9> */
.L_x_91:
[----:B------:R-:W-:Y:S05]  /*3040*/  BSYNC B0 ;  /* 0x0000000000007941 */ /* 0x000fea0003800000 */
.L_x_90:
        /* <DEDUP_REMOVED lines=9> */
.L_x_93:
[----:B------:R-:W-:Y:S05]  /*30e0*/  BSYNC B0 ;  /* 0x0000000000007941 */ /* 0x000fea0003800000 */
.L_x_92:
        /* <DEDUP_REMOVED lines=9> */
.L_x_95:
[----:B------:R-:W-:Y:S05]  /*3180*/  BSYNC B0 ;  /* 0x0000000000007941 */ /* 0x000fea0003800000 */
.L_x_94:
        /* <DEDUP_REMOVED lines=9> */
.L_x_97:
[----:B------:R-:W-:Y:S05]  /*3220*/  BSYNC B0 ;  /* 0x0000000000007941 */ /* 0x000fea0003800000 */
.L_x_96:
        /* <DEDUP_REMOVED lines=9> */
.L_x_99:
[----:B------:R-:W-:Y:S05]  /*32c0*/  BSYNC B0 ;  /* 0x0000000000007941 */ /* 0x000fea0003800000 */
.L_x_98:
        /* <DEDUP_REMOVED lines=9> */
.L_x_101:
[----:B------:R-:W-:Y:S05]  /*3360*/  BSYNC B0 ;  /* 0x0000000000007941 */ /* 0x000fea0003800000 */
.L_x_100:
        /* <DEDUP_REMOVED lines=9> */
.L_x_103:
[----:B------:R-:W-:Y:S05]  /*3400*/  BSYNC B0 ;  /* 0x0000000000007941 */ /* 0x000fea0003800000 */
.L_x_102:
        /* <DEDUP_REMOVED lines=9> */
.L_x_105:
[----:B------:R-:W-:Y:S05]  /*34a0*/  BSYNC B0 ;  /* 0x0000000000007941 */ /* 0x000fea0003800000 */
.L_x_104:
        /* <DEDUP_REMOVED lines=9> */
.L_x_107:
[----:B------:R-:W-:Y:S05]  /*3540*/  BSYNC B0 ;  /* 0x0000000000007941 */ /* 0x000fea0003800000 */
.L_x_106:
        /* <DEDUP_REMOVED lines=9> */
.L_x_109:
[----:B------:R-:W-:Y:S05]  /*35e0*/  BSYNC B0 ;  /* 0x0000000000007941 */ /* 0x000fea0003800000 */
.L_x_108:
        /* <DEDUP_REMOVED lines=9> */
.L_x_111:
[----:B------:R-:W-:Y:S05]  /*3680*/  BSYNC B0 ;  /* 0x0000000000007941 */ /* 0x000fea0003800000 */
.L_x_110:
        /* <DEDUP_REMOVED lines=9> */
.L_x_113:
[----:B------:R-:W-:Y:S05]  /*3720*/  BSYNC B0 ;  /* 0x0000000000007941 */ /* 0x000fea0003800000 */
.L_x_112:
        /* <DEDUP_REMOVED lines=9> */
.L_x_115:
[----:B------:R-:W-:Y:S05]  /*37c0*/  BSYNC B0 ;  /* 0x0000000000007941 */ /* 0x000fea0003800000 */
.L_x_114:
        /* <DEDUP_REMOVED lines=9> */
.L_x_117:
[----:B------:R-:W-:Y:S05]  /*3860*/  BSYNC B0 ;  /* 0x0000000000007941 */ /* 0x000fea0003800000 */
.L_x_116:
        /* <DEDUP_REMOVED lines=9> */
.L_x_119:
[----:B------:R-:W-:Y:S05]  /*3900*/  BSYNC B0 ;  /* 0x0000000000007941 */ /* 0x000fea0003800000 */
.L_x_118:
        /* <DEDUP_REMOVED lines=9> */
.L_x_121:
[----:B------:R-:W-:Y:S05]  /*39a0*/  BSYNC B0 ;  /* 0x0000000000007941 */ /* 0x000fea0003800000 */
.L_x_120:
        /* <DEDUP_REMOVED lines=9> */
.L_x_123:
[----:B------:R-:W-:Y:S05]  /*3a40*/  BSYNC B0 ;  /* 0x0000000000007941 */ /* 0x000fea0003800000 */
.L_x_122:
        /* <DEDUP_REMOVED lines=9> */
.L_x_125:
[----:B------:R-:W-:Y:S05]  /*3ae0*/  BSYNC B0 ;  /* 0x0000000000007941 */ /* 0x000fea0003800000 */
.L_x_124:
        /* <DEDUP_REMOVED lines=9> */
.L_x_127:
[----:B------:R-:W-:Y:S05]  /*3b80*/  BSYNC B0 ;  /* 0x0000000000007941 */ /* 0x000fea0003800000 */
.L_x_126:
        /* <DEDUP_REMOVED lines=9> */
.L_x_129:
[----:B------:R-:W-:Y:S05]  /*3c20*/  BSYNC B0 ;  /* 0x0000000000007941 */ /* 0x000fea0003800000 */
.L_x_128:
        /* <DEDUP_REMOVED lines=9> */
.L_x_131:
[----:B------:R-:W-:Y:S05]  /*3cc0*/  BSYNC B0 ;  /* 0x0000000000007941 */ /* 0x000fea0003800000 */
.L_x_130:
        /* <DEDUP_REMOVED lines=9> */
.L_x_133:
[----:B------:R-:W-:Y:S05]  /*3d60*/  BSYNC B0 ;  /* 0x0000000000007941 */ /* 0x000fea0003800000 */
.L_x_132:
        /* <DEDUP_REMOVED lines=9> */
.L_x_135:
[----:B------:R-:W-:Y:S05]  /*3e00*/  BSYNC B0 ;  /* 0x0000000000007941 */ /* 0x000fea0003800000 */
.L_x_134:
        /* <DEDUP_REMOVED lines=9> */
.L_x_137:
[----:B------:R-:W-:Y:S05]  /*3ea0*/  BSYNC B0 ;  /* 0x0000000000007941 */ /* 0x000fea0003800000 */
.L_x_136:
        /* <DEDUP_REMOVED lines=9> */
.L_x_139:
[----:B------:R-:W-:Y:S05]  /*3f40*/  BSYNC B0 ;  /* 0x0000000000007941 */ /* 0x000fea0003800000 */
.L_x_138:
        /* <DEDUP_REMOVED lines=9> */
.L_x_141:
[----:B------:R-:W-:Y:S05]  /*3fe0*/  BSYNC B0 ;  /* 0x0000000000007941 */ /* 0x000fea0003800000 */
.L_x_140:
[----:B01-345:R-:W-:Y:S01]  /*3ff0*/  IMAD.U32 R12, R88, 0x10000, RZ ;  /* 0x00010000580c7824 */ /* 0x03bfe200078e00ff */
        /* <DEDUP_REMOVED lines=8> */
.L_x_143:
[----:B------:R-:W-:Y:S05]  /*4080*/  BSYNC B0 ;  /* 0x0000000000007941 */ /* 0x000fea0003800000 */
.L_x_142:
[----:B0----5:R-:W-:Y:S01]  /*4090*/  IMAD.U32 R12, R88, 0x10000, RZ ;  /* 0x00010000580c7824 */ /* 0x021fe200078e00ff */
[----:B------:R-:W-:Y:S01]  /*40a0*/  ISETP.GT.AND P1, PT, R0, 0x79, P0 ;  /* 0x000000790000780c */ /* 0x000fe20000724270 */
[----:B------:R-:W-:Y:S01]  /*40b0*/  BSSY B0, `(.L_x_144) ;  /* 0x000000b000007945 */ /* 0x000fe20003800000 */
[----:B------:R-:W-:Y:S01]  /*40c0*/  IADD3 R91, P0, R2, 0x40, RZ ;  /* 0x00000040025b7810 */ /* 0x000fe20007f1e0ff */
[----:B------:R-:W-:Y:S01]  /*40d0*/  FMUL R13, R12, R9 ;  /* 0x000000090c0d7220 */ /* 0x000fe20000400000 */
[----:B------:R-:W-:-:S03]  /*40e0*/  @P3 IMAD.MOV.U32 R12, RZ, RZ, R22 ;  /* 0x000000ffff0c3224 */ /* 0x000fc600078e0016 */
[----:B------:R-:W-:-:S05]  /*40f0*/  FFMA R13, R150, R8, R13 ;  /* 0x00000008960d7223 */ /* 0x000fca000000000d */
[----:B------:R-:W-:-:S04]  /*4100*/  F2FP.BF16.F32.PACK_AB R13, RZ, R13 ;  /* 0x0000000dff0d723e */ /* 0x000fc800000010ff */
[----:B------:R-:W-:Y:S01]  /*4110*/  PRMT R20, R13, 0x7610, R20 ;  /* 0x000076100d147816 */ /* 0x000fe20000000014 */
[----:B------:R-:W-:-:S05]  /*4120*/  @P3 IMAD.MOV.U32 R13, RZ, RZ, R23 ;  /* 0x000000ffff0d3224 */ /* 0x000fca00078e0017 */
[----:B------:R0:W-:Y:S01]  /*4130*/  @P3 STG.E.U16 desc[UR12][R12.64+0xf0], R20 ;  /* 0x0000f0140c003986 */ /* 0x0001e2000c10150c */
[----:B------:R-:W-:Y:S05]  /*4140*/  @!P1 BRA `(.L_x_145) ;  /* 0x0000000000049947 */ /* 0x000fea0003800000 */
[----:B------:R3:W5:Y:S02]  /*4150*/  LDG.E.LTC128B.U16 R88, desc[UR12][R18.64+0xf2] ;  /* 0x0000f20c12587981 */ /* 0x000764000c1e1520 */
.L_x_145:
[----:B------:R-:W-:Y:S05]  /*4160*/  BSYNC B0 ;  /* 0x0000000000007941 */ /* 0x000fea0003800000 */
.L_x_144:
[----:B-----5:R-:W-:Y:S02]  /*4170*/  IMAD.U32 R2, R88, 0x10000, RZ ;  /* 0x0001000058027824 */ /* 0x020fe400078e00ff */
[----:B------:R-:W-:Y:S01]  /*4180*/  IMAD.X R3, RZ, RZ, R3, P0 ;  /* 0x000000ffff037224 */ /* 0x000fe200000e0603 */
[----:B------:R-:W-:Y:S01]  /*4190*/  ISETP.GT.AND P0, PT, R10, 0x40, PT ;  /* 0x000000400a00780c */ /* 0x000fe20003f04270 */
[----:B------:R-:W-:Y:S01]  /*41a0*/  FMUL R2, R2, R9 ;  /* 0x0000000902027220 */ /* 0x000fe20000400000 */
[----:B0-----:R-:W-:Y:S02]  /*41b0*/  IMAD.WIDE.U32 R12, R91, UR6, R4 ;  /* 0x000000065b0c7c25 */ /* 0x001fe4000f8e0004 */
[----:B------:R-:W-:Y:S02]  /*41c0*/  ISETP.GT.AND P3, PT, R0, RZ, P0 ;  /* 0x000000ff0000720c */ /* 0x000fe40000764270 */
[----:B------:R-:W-:Y:S01]  /*41d0*/  FFMA R2, R151, R8, R2 ;  /* 0x0000000897027223 */ /* 0x000fe20000000002 */
[----:B-123--:R-:W-:-:S04]  /*41e0*/  IMAD R18, R3, UR6, RZ ;  /* 0x0000000603127c24 */ /* 0x00efc8000f8e02ff */
[----:B------:R-:W-:Y:S01]  /*41f0*/  IMAD R93, R91, UR7, R18 ;  /* 0x000000075b5d7c24 */ /* 0x000fe2000f8e0212 */
[----:B------:R-:W-:Y:S02]  /*4200*/  F2FP.BF16.F32.PACK_AB R18, RZ, R2 ;  /* 0x00000002ff12723e */ /* 0x000fe400000010ff */
[C---:B------:R-:W-:Y:S01]  /*4210*/  LEA R2, P2, R12.reuse, UR8, 0x1 ;  /* 0x000000080c027c11 */ /* 0x040fe2000f8408ff */
[----:B------:R-:W-:Y:S02]  /*4220*/  IMAD.IADD R3, R13, 0x1, R93 ;  /* 0x000000010d037824 */ /* 0x000fe400078e025d */
[----:B------:R0:W-:Y:S03]  /*4230*/  @P1 STG.E.U16 desc[UR12][R22.64+0xf2], R18 ;  /* 0x0000f21216001986 */ /* 0x0001e6000c10150c */
        /* <DEDUP_REMOVED lines=15> */
.L_x_147:
[----:B------:R-:W-:Y:S05]  /*4330*/  BSYNC B0 ;  /* 0x0000000000007941 */ /* 0x000fea0003800000 */
.L_x_146:
[----:B------:R-:W-:Y:S01]  /*4340*/  IMAD.WIDE.U32 R14, R91, UR6, R14 ;  /* 0x000000065b0e7c25 */ /* 0x000fe2000f8e000e */
[----:B------:R-:W-:Y:S01]  /*4350*/  ISETP.GT.AND P1, PT, R10, 0x48, PT ;  /* 0x000000480a00780c */ /* 0x000fe20003f24270 */
[----:B------:R-:W-:Y:S02]  /*4360*/  BSSY B0, `(.L_x_148) ;  /* 0x000000f000007945 */ /* 0x000fe40003800000 */
[----:B-----5:R-:W-:Y:S01]  /*4370*/  IMAD.U32 R16, R88, 0x10000, RZ ;  /* 0x0001000058107824 */ /* 0x020fe200078e00ff */
[----:B0-----:R-:W-:Y:S01]  /*4380*/  IADD3 R11, P3, R4, R14, RZ ;  /* 0x0000000e040b7210 */ /* 0x001fe20007f7e0ff */
[----:B------:R-:W-:Y:S02]  /*4390*/  @P2 IMAD.MOV.U32 R10, RZ, RZ, R12 ;  /* 0x000000ffff0a2224 */ /* 0x000fe400078e000c */
[----:B------:R-:W-:Y:S01]  /*43a0*/  FMUL R16, R16, R9 ;  /* 0x0000000910107220 */ /* 0x000fe20000400000 */
[----:B------:R-:W-:Y:S02]  /*43b0*/  IADD3.X R14, R5, R93, R15, P3, !PT ;  /* 0x0000005d050e7210 */ /* 0x000fe40001ffe40f */
[----:B------:R-:W-:Y:S01]  /*43c0*/  LEA R4, P4, R11, UR8, 0x1 ;  /* 0x000000080b047c11 */ /* 0x000fe2000f8808ff */
[----:B------:R-:W-:Y:S01]  /*43d0*/  FFMA R16, R25, R8, R16 ;  /* 0x0000000819107223 */ /* 0x000fe20000000010 */
[----:B------:R-:W-:-:S02]  /*43e0*/  ISETP.GT.AND P3, PT, R0, RZ, P1 ;  /* 0x000000ff0000720c */ /* 0x000fc40000f64270 */
[----:B------:R-:W-:Y:S01]  /*43f0*/  LEA.HI.X R5, R11, UR9, R14, 0x1, P4 ;  /* 0x000000090b057c11 */ /* 0x000fe2000a0f0c0e */
[----:B------:R-:W-:Y:S01]  /*4400*/  @P2 IMAD.MOV.U32 R11, RZ, RZ, R13 ;  /* 0x000000ffff0b2224 */ /* 0x000fe200078e000d */
[----:B------:R-:W-:-:S05]  /*4410*/  F2FP.BF16.F32.PACK_AB R16, RZ, R16 ;  /* 0x00000010ff10723e */ /* 0x000fca00000010ff */
[----:B------:R0:W-:Y:S04]  /*4420*/  @P2 STG.E.U16 desc[UR12][R10.64+0x2], R16 ;  /* 0x000002100a002986 */ /* 0x0001e8000c10150c */
[----:B------:R-:W-:Y:S05]  /*4430*/  @!P3 BRA `(.L_x_149) ;  /* 0x000000000004b947 */ /* 0x000fea0003800000 */
[----:B------:R2:W5:Y:S02]  /*4440*/  LDG.E.LTC128B.U16 R88, desc[UR12][R4.64] ;  /* 0x0000000c04587981 */ /* 0x000564000c1e1520 */
.L_x_149:
[----:B------:R-:W-:Y:S05]  /*4450*/  BSYNC B0 ;  /* 0x0000000000007941 */ /* 0x000fea0003800000 */
.L_x_148:
[----:B0----5:R-:W-:Y:S01]  /*4460*/  IMAD.U32 R10, R88, 0x10000, RZ ;  /* 0x00010000580a7824 */ /* 0x021fe200078e00ff */
[----:B------:R-:W-:Y:S01]  /*4470*/  IADD3 R14, P4, R12, R17, RZ ;  /* 0x000000110c0e7210 */ /* 0x000fe20007f9e0ff */
[----:B------:R-:W-:Y:S01]  /*4480*/  BSSY B0, `(.L_x_150) ;  /* 0x0000009000007945 */ /* 0x000fe20003800000 */
[----:B------:R-:W-:Y:S01]  /*4490*/  ISETP.GT.AND P2, PT, R0, 0x1, P1 ;  /* 0x000000010000780c */ /* 0x000fe20000f44270 */
[----:B------:R-:W-:Y:S02]  /*44a0*/  FMUL R11, R10, R9 ;  /* 0x000000090a0b7220 */ /* 0x000fe40000400000 */
[----:B------:R-:W-:Y:S02]  /*44b0*/  IMAD.X R15, R13, 0x1, R21, P4 ;  /* 0x000000010d0f7824 */ /* 0x000fe400020e0615 */
[----:B------:R-:W-:-:S05]  /*44c0*/  FFMA R11, R26, R8, R11 ;  /* 0x000000081a0b7223 */ /* 0x000fca000000000b */
[----:B------:R-:W-:-:S05]  /*44d0*/  F2FP.BF16.F32.PACK_AB R11, RZ, R11 ;  /* 0x0000000bff0b723e */ /* 0x000fca00000010ff */
[----:B------:R0:W-:Y:S01]  /*44e0*/  @P3 STG.E.U16 desc[UR12][R14.64], R11 ;  /* 0x0000000b0e003986 */ /* 0x0001e2000c10150c */
[----:B------:R-:W-:Y:S05]  /*44f0*/  @!P2 BRA `(.L_x_151) ;  /* 0x000000000004a947 */ /* 0x000fea0003800000 */
[----:B------:R3:W5:Y:S02]  /*4500*/  LDG.E.LTC128B.U16 R88, desc[UR12][R4.64+0x2] ;  /* 0x0000020c04587981 */ /* 0x000764000c1e1520 */
.L_x_151:
[----:B------:R-:W-:Y:S05]  /*4510*/  BSYNC B0 ;  /* 0x0000000000007941 */ /* 0x000fea0003800000 */
.L_x_150:
[----:B-----5:R-:W-:Y:S01]  /*4520*/  IMAD.U32 R10, R88, 0x10000, RZ ;  /* 0x00010000580a7824 */ /* 0x020fe200078e00ff */
[----:B------:R-:W-:Y:S01]  /*4530*/  ISETP.GT.AND P3, PT, R0, 0x8, P0 ;  /* 0x000000080000780c */ /* 0x000fe20000764270 */
[----:B0-----:R-:W-:Y:S01]  /*4540*/  @P2 IMAD.MOV.U32 R11, RZ, RZ, R15 ;  /* 0x000000ffff0b2224 */ /* 0x001fe200078e000f */
[----:B------:R-:W-:Y:S01]  /*4550*/  BSSY B0, `(.L_x_152) ;  /* 0x0000009000007945 */ /* 0x000fe20003800000 */
[----:B------:R-:W-:-:S04]  /*4560*/  FMUL R10, R10, R9 ;  /* 0x000000090a0a7220 */ /* 0x000fc80000400000 */
[----:B------:R-:W-:-:S05]  /*4570*/  FFMA R10, R27, R8, R10 ;  /* 0x000000081b0a7223 */ /* 0x000fca000000000a */
[----:B------:R-:W-:-:S04]  /*4580*/  F2FP.BF16.F32.PACK_AB R10, RZ, R10 ;  /* 0x0000000aff0a723e */ /* 0x000fc800000010ff */
[----:B------:R-:W-:Y:S01]  /*4590*/  PRMT R16, R10, 0x7610, R16 ;  /* 0x000076100a107816 */ /* 0x000fe20000000010 */
[----:B------:R-:W-:-:S05]  /*45a0*/  @P2 IMAD.MOV.U32 R10, RZ, RZ, R14 ;  /* 0x000000ffff0a2224 */ /* 0x000fca00078e000e */
[----:B------:R0:W-:Y:S01]  /*45b0*/  @P2 STG.E.U16 desc[UR12][R10.64+0x2], R16 ;  /* 0x000002100a002986 */ /* 0x0001e2000c10150c */
[----:B------:R-:W-:Y:S05]  /*45c0*/  @!P3 BRA `(.L_x_153) ;  /* 0x000000000004b947 */ /* 0x000fea0003800000 */
[----:B------:R4:W5:Y:S02]  /*45d0*/  LDG.E.LTC128B.U16 R88, desc[UR12][R2.64+0x10] ;  /* 0x0000100c02587981 */ /* 0x000964000c1e1520 */
.L_x_153:
[----:B------:R-:W-:Y:S05]  /*45e0*/  BSYNC B0 ;  /* 0x0000000000007941 */ /* 0x000fea0003800000 */
.L_x_152:
[----:B0----5:R-:W-:Y:S01]  /*45f0*/  IMAD.U32 R10, R88, 0x10000, RZ ;  /* 0x00010000580a7824 */ /* 0x021fe200078e00ff */
[----:B------:R-:W-:Y:S01]  /*4600*/  ISETP.GT.AND P2, PT, R0, 0x9, P0 ;  /* 0x000000090000780c */ /* 0x000fe20000744270 */
[----:B------:R-:W-:Y:S02]  /*4610*/  BSSY B0, `(.L_x_154) ;  /* 0x000000a000007945 */ /* 0x000fe40003800000 */
[----:B------:R-:W-:Y:S01]  /*4620*/  FMUL R11, R10, R9 ;  /* 0x000000090a0b7220 */ /* 0x000fe20000400000 */
[----:B------:R-:W-:-:S03]  /*4630*/  IMAD.MOV.U32 R10, RZ, RZ, R12 ;  /* 0x000000ffff0a7224 */ /* 0x000fc600078e000c */
[----:B------:R-:W-:-:S05]  /*4640*/  FFMA R11, R28, R8, R11 ;  /* 0x000000081c0b7223 */ /* 0x000fca000000000b */
[----:B------:R-:W-:-:S04]  /*4650*/  F2FP.BF16.F32.PACK_AB R11, RZ, R11 ;  /* 0x0000000bff0b723e */ /* 0x000fc800000010ff */
[----:B------:R-:W-:Y:S01]  /*4660*/  PRMT R16, R11, 0x7610, R16 ;  /* 0x000076100b107816 */ /* 0x000fe20000000010 */
[----:B------:R-:W-:-:S05]  /*4670*/  IMAD.MOV.U32 R11, RZ, RZ, R13 ;  /* 0x000000ffff0b7224 */ /* 0x000fca00078e000d */
[----:B------:R0:W-:Y:S01]  /*4680*/  @P3 STG.E.U16 desc[UR12][R10.64+0x10], R16 ;  /* 0x000010100a003986 */ /* 0x0001e2000c10150c */
[----:B------:R-:W-:Y:S05]  /*4690*/  @!P2 BRA `(.L_x_155) ;  /* 0x000000000004a947 */ /* 0x000fea0003800000 */
[----:B------:R0:W5:Y:S02]  /*46a0*/  LDG.E.LTC128B.U16 R88, desc[UR12][R2.64+0x12] ;  /* 0x0000120c02587981 */ /* 0x000164000c1e1520 */
.L_x_155:
[----:B------:R-:W-:Y:S05]  /*46b0*/  BSYNC B0 ;  /* 0x0000000000007941 */ /* 0x000fea0003800000 */
.L_x_154:
        /* <DEDUP_REMOVED lines=9> */
.L_x_157:
[----:B------:R-:W-:Y:S05]  /*4750*/  BSYNC B0 ;  /* 0x0000000000007941 */ /* 0x000fea0003800000 */
.L_x_156:
        /* <DEDUP_REMOVED lines=9> */
.L_x_159:
[----:B------:R-:W-:Y:S05]  /*47f0*/  BSYNC B0 ;  /* 0x0000000000007941 */ /* 0x000fea0003800000 */
.L_x_158:
[----:B-----5:R-:W-:Y:S01]  /*4800*/  IMAD.U32 R12, R88, 0x10000, RZ ;  /* 0x00010000580c7824 */ /* 0x020fe200078e00ff */
[----:B------:R-:W-:Y:S01]  /*4810*/  IADD3 R6, P4, P5, R17, R6, R19 ;  /* 0x0000000611067210 */ /* 0x000fe20007d9e013 */
[----:B------:R-:W-:Y:S01]  /*4820*/  BSSY B0, `(.L_x_160) ;  /* 0x0000009000007945 */ /* 0x000fe20003800000 */
[----:B------:R-:W-:Y:S01]  /*4830*/  ISETP.GT.AND P3, PT, R0, 0x10, P0 ;  /* 0x000000100000780c */ /* 0x000fe20000764270 */
[----:B------:R-:W-:Y:S01]  /*4840*/  FMUL R12, R12, R9 ;  /* 0x000000090c0c7220 */ /* 0x000fe20000400000 */
[----:B------:R-:W-:-:S03]  /*4850*/  IADD3.X R7, R21, R7, R89, P4, P5 ;  /* 0x0000000715077210 */ /* 0x000fc600027ea459 */
[----:B------:R-:W-:-:S05]  /*4860*/  FFMA R12, R31, R8, R12 ;  /* 0x000000081f0c7223 */ /* 0x000fca000000000c */
[----:B------:R-:W-:-:S05]  /*4870*/  F2FP.BF16.F32.PACK_AB R12, RZ, R12 ;  /* 0x0000000cff0c723e */ /* 0x000fca00000010ff */
[----:B------:R0:W-:Y:S01]  /*4880*/  @P2 STG.E.U16 desc[UR12][R6.64+0x12], R12 ;  /* 0x0000120c06002986 */ /* 0x0001e2000c10150c */
[----:B------:R-:W-:Y:S05]  /*4890*/  @!P3 BRA `(.L_x_161) ;  /* 0x000000000004b947 */ /* 0x000fea0003800000 */
[----:B------:R0:W5:Y:S02]  /*48a0*/  LDG.E.LTC128B.U16 R88, desc[UR12][R2.64+0x20] ;  /* 0x0000200c02587981 */ /* 0x000164000c1e1520 */
.L_x_161:
[----:B------:R-:W-:Y:S05]  /*48b0*/  BSYNC B0 ;  /* 0x0000000000007941 */ /* 0x000fea0003800000 */
.L_x_160:
        /* <DEDUP_REMOVED lines=9> */
.L_x_163:
[----:B------:R-:W-:Y:S05]  /*4950*/  BSYNC B0 ;  /* 0x0000000000007941 */ /* 0x000fea0003800000 */
.L_x_162:
        /* <DEDUP_REMOVED lines=9> */
.L_x_165:
[----:B------:R-:W-:Y:S05]  /*49f0*/  BSYNC B0 ;  /* 0x0000000000007941 */ /* 0x000fea0003800000 */
.L_x_164:
        /* <DEDUP_REMOVED lines=9> */
.L_x_167:
[----:B------:R-:W-:Y:S05]  /*4a90*/  BSYNC B0 ;  /* 0x0000000000007941 */ /* 0x000fea0003800000 */
.L_x_166:
        /* <DEDUP_REMOVED lines=9> */
.L_x_169:
[----:B------:R-:W-:Y:S05]  /*4b30*/  BSYNC B0 ;  /* 0x0000000000007941 */ /* 0x000fea0003800000 */
.L_x_168:
        /* <DEDUP_REMOVED lines=9> */
.L_x_171:
[----:B------:R-:W-:Y:S05]  /*4bd0*/  BSYNC B0 ;  /* 0x0000000000007941 */ /* 0x000fea0003800000 */
.L_x_170:
        /* <DEDUP_REMOVED lines=9> */
.L_x_173:
[----:B------:R-:W-:Y:S05]  /*4c70*/  BSYNC B0 ;  /* 0x0000000000007941 */ /* 0x000fea0003800000 */
.L_x_172:
        /* <DEDUP_REMOVED lines=9> */
.L_x_175:
[----:B------:R-:W-:Y:S05]  /*4d10*/  BSYNC B0 ;  /* 0x0000000000007941 */ /* 0x000fea0003800000 */
.L_x_174:
        /* <DEDUP_REMOVED lines=9> */
.L_x_177:
[----:B------:R-:W-:Y:S05]  /*4db0*/  BSYNC B0 ;  /* 0x0000000000007941 */ /* 0x000fea0003800000 */
.L_x_176:
        /* <DEDUP_REMOVED lines=9> */
.L_x_179:
[----:B------:R-:W-:Y:S05]  /*4e50*/  BSYNC B0 ;  /* 0x0000000000007941 */ /* 0x000fea0003800000 */
.L_x_178:
        /* <DEDUP_REMOVED lines=9> */
.L_x_181:
[----:B------:R-:W-:Y:S05]  /*4ef0*/  BSYNC B0 ;  /* 0x0000000000007941 */ /* 0x000fea0003800000 */
.L_x_180:
        /* <DEDUP_REMOVED lines=9> */
.L_x_183:
[----:B------:R-:W-:Y:S05]  /*4f90*/  BSYNC B0 ;  /* 0x0000000000007941 */ /* 0x000fea0003800000 */
.L_x_182:
        /* <DEDUP_REMOVED lines=9> */
.L_x_185:
[----:B------:R-:W-:Y:S05]  /*5030*/  BSYNC B0 ;  /* 0x0000000000007941 */ /* 0x000fea0003800000 */
.L_x_184:
        /* <DEDUP_REMOVED lines=9> */
.L_x_187:
[----:B------:R-:W-:Y:S05]  /*50d0*/  BSYNC B0 ;  /* 0x0000000000007941 */ /* 0x000fea0003800000 */
.L_x_186:
        /* <DEDUP_REMOVED lines=9> */
.L_x_189:
[----:B------:R-:W-:Y:S05]  /*5170*/  BSYNC B0 ;  /* 0x0000000000007941 */ /* 0x000fea0003800000 */
.L_x_188:
        /* <DEDUP_REMOVED lines=9> */
.L_x_191:
[----:B------:R-:W-:Y:S05]  /*5210*/  BSYNC B0 ;  /* 0x0000000000007941 */ /* 0x000fea0003800000 */
.L_x_190:
        /* <DEDUP_REMOVED lines=9> */
.L_x_193:
[----:B------:R-:W-:Y:S05]  /*52b0*/  BSYNC B0 ;  /* 0x0000000000007941 */ /* 0x000fea0003800000 */
.L_x_192:
        /* <DEDUP_REMOVED lines=9> */
.L_x_195:
[----:B------:R-:W-:Y:S05]  /*5350*/  BSYNC B0 ;  /* 0x0000000000007941 */ /* 0x000fea0003800000 */
.L_x_194:
        /* <DEDUP_REMOVED lines=9> */
.L_x_197:
[----:B------:R-:W-:Y:S05]  /*53f0*/  BSYNC B0 ;  /* 0x0000000000007941 */ /* 0x000fea0003800000 */
.L_x_196:
        /* <DEDUP_REMOVED lines=9> */
.L_x_199:
[----:B------:R-:W-:Y:S05]  /*5490*/  BSYNC B0 ;  /* 0x0000000000007941 */ /* 0x000fea0003800000 */
.L_x_198:
        /* <DEDUP_REMOVED lines=9> */
.L_x_201:
[----:B------:R-:W-:Y:S05]  /*5530*/  BSYNC B0 ;  /* 0x0000000000007941 */ /* 0x000fea0003800000 */
.L_x_200:
        /* <DEDUP_REMOVED lines=9> */
.L_x_203:
[----:B------:R-:W-:Y:S05]  /*55d0*/  BSYNC B0 ;  /* 0x0000000000007941 */ /* 0x000fea0003800000 */
.L_x_202:
        /* <DEDUP_REMOVED lines=9> */
.L_x_205:
[----:B------:R-:W-:Y:S05]  /*5670*/  BSYNC B0 ;  /* 0x0000000000007941 */ /* 0x000fea0003800000 */
.L_x_204:
        /* <DEDUP_REMOVED lines=9> */
.L_x_207:
[----:B------:R-:W-:Y:S05]  /*5710*/  BSYNC B0 ;  /* 0x0000000000007941 */ /* 0x000fea0003800000 */
.L_x_206:
        /* <DEDUP_REMOVED lines=9> */
.L_x_209:
[----:B------:R-:W-:Y:S05]  /*57b0*/  BSYNC B0 ;  /* 0x0000000000007941 */ /* 0x000fea0003800000 */
.L_x_208:
        /* <DEDUP_REMOVED lines=9> */
.L_x_211:
[----:B------:R-:W-:Y:S05]  /*5850*/  BSYNC B0 ;  /* 0x0000000000007941 */ /* 0x000fea0003800000 */
.L_x_210:
        /* <DEDUP_REMOVED lines=9> */
.L_x_213:
[----:B------:R-:W-:Y:S05]  /*58f0*/  BSYNC B0 ;  /* 0x0000000000007941 */ /* 0x000fea0003800000 */
.L_x_212:
        /* <DEDUP_REMOVED lines=9> */
.L_x_215:
[----:B------:R-:W-:Y:S05]  /*5990*/  BSYNC B0 ;  /* 0x0000000000007941 */ /* 0x000fea0003800000 */
.L_x_214:
        /* <DEDUP_REMOVED lines=9> */
.L_x_217:
[----:B------:R-:W-:Y:S05]  /*5a30*/  BSYNC B0 ;  /* 0x0000000000007941 */ /* 0x000fea0003800000 */
.L_x_216:
        /* <DEDUP_REMOVED lines=9> */
.L_x_219:
[----:B------:R-:W-:Y:S05]  /*5ad0*/  BSYNC B0 ;  /* 0x0000000000007941 */ /* 0x000fea0003800000 */
.L_x_218:
        /* <DEDUP_REMOVED lines=9> */
.L_x_221:
[----:B------:R-:W-:Y:S05]  /*5b70*/  BSYNC B0 ;  /* 0x0000000000007941 */ /* 0x000fea0003800000 */
.L_x_220:
        /* <DEDUP_REMOVED lines=9> */
.L_x_223:
[----:B------:R-:W-:Y:S05]  /*5c10*/  BSYNC B0 ;  /* 0x0000000000007941 */ /* 0x000fea0003800000 */
.L_x_222:
        /* <DEDUP_REMOVED lines=9> */
.L_x_225:
[----:B------:R-:W-:Y:S05]  /*5cb0*/  BSYNC B0 ;  /* 0x0000000000007941 */ /* 0x000fea0003800000 */
.L_x_224:
        /* <DEDUP_REMOVED lines=9> */
.L_x_227:
[----:B------:R-:W-:Y:S05]  /*5d50*/  BSYNC B0 ;  /* 0x0000000000007941 */ /* 0x000fea0003800000 */
.L_x_226:
        /* <DEDUP_REMOVED lines=9> */
.L_x_229:
[----:B------:R-:W-:Y:S05]  /*5df0*/  BSYNC B0 ;  /* 0x0000000000007941 */ /* 0x000fea0003800000 */
.L_x_228:
        /* <DEDUP_REMOVED lines=9> */
.L_x_231:
[----:B------:R-:W-:Y:S05]  /*5e90*/  BSYNC B0 ;  /* 0x0000000000007941 */ /* 0x000fea0003800000 */
.L_x_230:
        /* <DEDUP_REMOVED lines=9> */
.L_x_233:
[----:B------:R-:W-:Y:S05]  /*5f30*/  BSYNC B0 ;  /* 0x0000000000007941 */ /* 0x000fea0003800000 */
.L_x_232:
        /* <DEDUP_REMOVED lines=9> */
.L_x_235:
[----:B------:R-:W-:Y:S05]  /*5fd0*/  BSYNC B0 ;  /* 0x0000000000007941 */ /* 0x000fea0003800000 */
.L_x_234:
        /* <DEDUP_REMOVED lines=9> */
.L_x_237:
[----:B------:R-:W-:Y:S05]  /*6070*/  BSYNC B0 ;  /* 0x0000000000007941 */ /* 0x000fea0003800000 */
.L_x_236:
        /* <DEDUP_REMOVED lines=9> */
.L_x_239:
[----:B------:R-:W-:Y:S05]  /*6110*/  BSYNC B0 ;  /* 0x0000000000007941 */ /* 0x000fea0003800000 */
.L_x_238:
        /* <DEDUP_REMOVED lines=9> */
.L_x_241:
[----:B------:R-:W-:Y:S05]  /*61b0*/  BSYNC B0 ;  /* 0x0000000000007941 */ /* 0x000fea0003800000 */
.L_x_240:
        /* <DEDUP_REMOVED lines=9> */
.L_x_243:
[----:B------:R-:W-:Y:S05]  /*6250*/  BSYNC B0 ;  /* 0x0000000000007941 */ /* 0x000fea0003800000 */
.L_x_242:
        /* <DEDUP_REMOVED lines=9> */
.L_x_245:
[----:B------:R-:W-:Y:S05]  /*62f0*/  BSYNC B0 ;  /* 0x0000000000007941 */ /* 0x000fea0003800000 */
.L_x_244:
        /* <DEDUP_REMOVED lines=9> */
.L_x_247:
[----:B------:R-:W-:Y:S05]  /*6390*/  BSYNC B0 ;  /* 0x0000000000007941 */ /* 0x000fea0003800000 */
.L_x_246:
        /* <DEDUP_REMOVED lines=9> */
.L_x_249:
[----:B------:R-:W-:Y:S05]  /*6430*/  BSYNC B0 ;  /* 0x0000000000007941 */ /* 0x000fea0003800000 */
.L_x_248:
        /* <DEDUP_REMOVED lines=9> */
.L_x_251:
[----:B------:R-:W-:Y:S05]  /*64d0*/  BSYNC B0 ;  /* 0x0000000000007941 */ /* 0x000fea0003800000 */
.L_x_250:
        /* <DEDUP_REMOVED lines=9> */
.L_x_253:
[----:B------:R-:W-:Y:S05]  /*6570*/  BSYNC B0 ;  /* 0x0000000000007941 */ /* 0x000fea0003800000 */
.L_x_252:
        /* <DEDUP_REMOVED lines=9> */
.L_x_255:
[----:B------:R-:W-:Y:S05]  /*6610*/  BSYNC B0 ;  /* 0x0000000000007941 */ /* 0x000fea0003800000 */
.L_x_254:
        /* <DEDUP_REMOVED lines=9> */
.L_x_257:
[----:B------:R-:W-:Y:S05]  /*66b0*/  BSYNC B0 ;  /* 0x0000000000007941 */ /* 0x000fea0003800000 */
.L_x_256:
        /* <DEDUP_REMOVED lines=9> */
.L_x_259:
[----:B------:R-:W-:Y:S05]  /*6750*/  BSYNC B0 ;  /* 0x0000000000007941 */ /* 0x000fea0003800000 */
.L_x_258:
        /* <DEDUP_REMOVED lines=9> */
.L_x_261:
[----:B------:R-:W-:Y:S05]  /*67f0*/  BSYNC B0 ;  /* 0x0000000000007941 */ /* 0x000fea0003800000 */
.L_x_260:
        /* <DEDUP_REMOVED lines=9> */
.L_x_263:
[----:B------:R-:W-:Y:S05]  /*6890*/  BSYNC B0 ;  /* 0x0000000000007941 */ /* 0x000fea0003800000 */
.L_x_262:
        /* <DEDUP_REMOVED lines=9> */
.L_x_265:
[----:B------:R-:W-:Y:S05]  /*6930*/  BSYNC B0 ;  /* 0x0000000000007941 */ /* 0x000fea0003800000 */
.L_x_264:
        /* <DEDUP_REMOVED lines=9> */
.L_x_267:
[----:B------:R-:W-:Y:S05]  /*69d0*/  BSYNC B0 ;  /* 0x0000000000007941 */ /* 0x000fea0003800000 */
.L_x_266:
[----:B01--45:R-:W-:Y:S01]  /*69e0*/  IMAD.U32 R2, R88, 0x10000, RZ ;  /* 0x0001000058027824 */ /* 0x033fe200078e00ff */
        /* <DEDUP_REMOVED lines=8> */
.L_x_269:
[----:B------:R-:W-:Y:S05]  /*6a70*/  BSYNC B0 ;  /* 0x0000000000007941 */ /* 0x000fea0003800000 */
.L_x_268:
[----:B0----5:R-:W-:Y:S01]  /*6a80*/  IMAD.U32 R2, R88, 0x10000, RZ ;  /* 0x0001000058027824 */ /* 0x021fe200078e00ff */
[----:B------:R-:W-:Y:S01]  /*6a90*/  ISETP.GT.AND P1, PT, R0, 0x79, P1 ;  /* 0x000000790000780c */ /* 0x000fe20000f24270 */
[----:B------:R-:W-:Y:S02]  /*6aa0*/  BSSY B0, `(.L_x_270) ;  /* 0x000000a000007945 */ /* 0x000fe40003800000 */
        /* <DEDUP_REMOVED lines=9> */
.L_x_271:
[----:B------:R-:W-:Y:S05]  /*6b40*/  BSYNC B0 ;  /* 0x0000000000007941 */ /* 0x000fea0003800000 */
.L_x_270:
[----:B-----5:R-:W-:-:S04]  /*6b50*/  IMAD.U32 R88, R88, 0x10000, RZ ;  /* 0x0001000058587824 */ /* 0x020fc800078e00ff */
[----:B------:R-:W-:-:S04]  /*6b60*/  FMUL R88, R88, R9 ;  /* 0x0000000958587220 */ /* 0x000fc80000400000 */
[----:B------:R-:W-:Y:S01]  /*6b70*/  FFMA R88, R87, R8, R88 ;  /* 0x0000000857587223 */ /* 0x000fe20000000058 */
[----:B------:R-:W-:Y:S06]  /*6b80*/  @!P1 EXIT ;  /* 0x000000000000994d */ /* 0x000fec0003800000 */
[----:B------:R-:W-:-:S05]  /*6b90*/  F2FP.BF16.F32.PACK_AB R88, RZ, R88 ;  /* 0x00000058ff58723e */ /* 0x000fca00000010ff */
[----:B------:R-:W-:Y:S01]  /*6ba0*/  STG.E.U16 desc[UR12][R6.64+0xf2], R88 ;  /* 0x0000f25806007986 */ /* 0x000fe2000c10150c */
[----:B------:R-:W-:Y:S05]  /*6bb0*/  EXIT ;  /* 0x000000000000794d */ /* 0x000fea0003800000 */
.L_x_21:
[----:B------:R-:W-:Y:S01]  /*6bc0*/  ULDC.64 UR4, c[0x0][0x650] ;  /* 0x0001940000047ab9 */ /* 0x000fe20000000a00 */
[-C--:B------:R-:W-:Y:S01]  /*6bd0*/  FMUL R88, R88, R8.reuse ;  /* 0x0000000858587220 */ /* 0x080fe20000400000 */
[----:B------:R-:W-:Y:S01]  /*6be0*/  LEA R2, P1, R14, UR4, 0x1 ;  /* 0x000000040e027c11 */ /* 0x000fe2000f8208ff */
[----:B------:R-:W-:Y:S01]  /*6bf0*/  IMAD.SHL.U32 R9, R21, 0x2, RZ ;  /* 0x0000000215097824 */ /* 0x000fe200078e00ff */
[----:B------:R-:W-:Y:S01]  /*6c00*/  ISETP.GT.AND P3, PT, R10, 0x8, PT ;  /* 0x000000080a00780c */ /* 0x000fe20003f64270 */
[-C--:B------:R-:W-:Y:S01]  /*6c10*/  FMUL R89, R89, R8.reuse ;  /* 0x0000000859597220 */ /* 0x080fe20000400000 */
[----:B------:R-:W-:Y:S01]  /*6c20*/  LEA.HI.X R3, R14, UR5, R19, 0x1, P1 ;  /* 0x000000050e037c11 */ /* 0x000fe200088f0c13 */
[----:B------:R-:W-:Y:S01]  /*6c30*/  FMUL R90, R90, R8 ;  /* 0x000000085a5a7220 */ /* 0x000fe20000400000 */
[----:B------:R-:W-:Y:S01]  /*6c40*/  F2FP.BF16.F32.PACK_AB R88, RZ, R88 ;  /* 0x00000058ff58723e */ /* 0x000fe200000010ff */
[-C--:B------:R-:W-:Y:S01]  /*6c50*/  FMUL R91, R91, R8.reuse ;  /* 0x000000085b5b7220 */ /* 0x080fe20000400000 */
[----:B------:R-:W-:Y:S01]  /*6c60*/  ISETP.GT.AND P4, PT, R0, 0x1, P2 ;  /* 0x000000010000780c */ /* 0x000fe20001784270 */
[-C--:B------:R-:W-:Y:S01]  /*6c70*/  FMUL R92, R92, R8.reuse ;  /* 0x000000085c5c7220 */ /* 0x080fe20000400000 */
[----:B------:R-:W-:Y:S01]  /*6c80*/  ISETP.GT.AND P1, PT, R0, RZ, P3 ;  /* 0x000000ff0000720c */ /* 0x000fe20001f24270 */
[----:B------:R-:W-:Y:S01]  /*6c90*/  @P0 STG.E.U16 desc[UR12][R2.64], R88 ;  /* 0x0000005802000986 */ /* 0x000fe2000c10150c */
[----:B------:R-:W-:Y:S01]  /*6ca0*/  SHF.L.U64.HI R7, R21, 0x1, R20 ;  /* 0x0000000115077819 */ /* 0x000fe20000010214 */
[----:B------:R-:W-:Y:S01]  /*6cb0*/  FMUL R93, R93, R8 ;  /* 0x000000085d5d7220 */ /* 0x000fe20000400000 */
[----:B------:R-:W-:Y:S01]  /*6cc0*/  IADD3 R4, P0, R9, R2, RZ ;  /* 0x0000000209047210 */ /* 0x000fe20007f1e0ff */
[-C--:B------:R-:W-:Y:S01]  /*6cd0*/  FMUL R94, R94, R8.reuse ;  /* 0x000000085e5e7220 */ /* 0x080fe20000400000 */
[----:B------:R-:W-:Y:S01]  /*6ce0*/  F2FP.BF16.F32.PACK_AB R89, RZ, R89 ;  /* 0x00000059ff59723e */ /* 0x000fe200000010ff */
[----:B------:R-:W-:Y:S01]  /*6cf0*/  FMUL R95, R95, R8 ;  /* 0x000000085f5f7220 */ /* 0x000fe20000400000 */
[----:B------:R-:W-:Y:S01]  /*6d00*/  F2FP.BF16.F32.PACK_AB R90, RZ, R90 ;  /* 0x0000005aff5a723e */ /* 0x000fe200000010ff */
[----:B------:R-:W-:Y:S01]  /*6d10*/  IMAD.X R5, R7, 0x1, R3, P0 ;  /* 0x0000000107057824 */ /* 0x000fe200000e0603 */
[C---:B------:R-:W-:Y:S01]  /*6d20*/  ISETP.GT.AND P5, PT, R0.reuse, 0x8, P2 ;  /* 0x000000080000780c */ /* 0x040fe200017a4270 */
[----:B------:R-:W-:Y:S01]  /*6d30*/  @P4 STG.E.U16 desc[UR12][R2.64+0x2], R89 ;  /* 0x0000025902004986 */ /* 0x000fe2000c10150c */
[----:B------:R-:W-:Y:S01]  /*6d40*/  ISETP.GT.AND P4, PT, R0, 0x1, P3 ;  /* 0x000000010000780c */ /* 0x000fe20001f84270 */
[-C--:B------:R-:W-:Y:S01]  /*6d50*/  FMUL R96, R96, R8.reuse ;  /* 0x0000000860607220 */ /* 0x080fe20000400000 */
[----:B------:R-:W-:Y:S01]  /*6d60*/  F2FP.BF16.F32.PACK_AB R91, RZ, R91 ;  /* 0x0000005bff5b723e */ /* 0x000fe200000010ff */
[----:B------:R-:W-:Y:S01]  /*6d70*/  @P1 STG.E.U16 desc[UR12][R4.64], R90 ;  /* 0x0000005a04001986 */ /* 0x000fe2000c10150c */
[----:B------:R-:W-:Y:S01]  /*6d80*/  ISETP.GT.AND P1, PT, R0, 0x9, P2 ;  /* 0x000000090000780c */ /* 0x000fe20001724270 */
[----:B------:R-:W-:Y:S01]  /*6d90*/  FMUL R97, R97, R8 ;  /* 0x0000000861617220 */ /* 0x000fe20000400000 */
[----:B------:R-:W-:Y:S01]  /*6da0*/  F2FP.BF16.F32.PACK_AB R92, RZ, R92 ;  /* 0x0000005cff5c723e */ /* 0x000fe200000010ff */
[-C--:B------:R-:W-:Y:S01]  /*6db0*/  FMUL R98, R98, R8.reuse ;  /* 0x0000000862627220 */ /* 0x080fe20000400000 */
[----:B------:R-:W-:Y:S01]  /*6dc0*/  F2FP.BF16.F32.PACK_AB R93, RZ, R93 ;  /* 0x0000005dff5d723e */ /* 0x000fe200000010ff */
[-C--:B------:R-:W-:Y:S01]  /*6dd0*/  FMUL R99, R99, R8.reuse ;  /* 0x0000000863637220 */ /* 0x080fe20000400000 */
[----:B------:R-:W-:Y:S01]  /*6de0*/  ISETP.GT.AND P0, PT, R0, 0x8, P3 ;  /* 0x000000080000780c */ /* 0x000fe20001f04270 */
[----:B------:R-:W-:Y:S01]  /*6df0*/  FMUL R100, R100, R8 ;  /* 0x0000000864647220 */ /* 0x000fe20000400000 */
[----:B------:R-:W-:Y:S01]  /*6e00*/  F2FP.BF16.F32.PACK_AB R94, RZ, R94 ;  /* 0x0000005eff5e723e */ /* 0x000fe200000010ff */
[----:B------:R-:W-:Y:S01]  /*6e10*/  @P4 STG.E.U16 desc[UR12][R4.64+0x2], R91 ;  /* 0x0000025b04004986 */ /* 0x000fe2000c10150c */
[----:B------:R-:W-:Y:S01]  /*6e20*/  F2FP.BF16.F32.PACK_AB R95, RZ, R95 ;  /* 0x0000005fff5f723e */ /* 0x000fe200000010ff */
[-C--:B------:R-:W-:Y:S01]  /*6e30*/  FMUL R101, R101, R8.reuse ;  /* 0x0000000865657220 */ /* 0x080fe20000400000 */
[C---:B------:R-:W-:Y:S01]  /*6e40*/  ISETP.GT.AND P4, PT, R0.reuse, 0x10, P2 ;  /* 0x000000100000780c */ /* 0x040fe20001784270 */
[----:B------:R-:W-:Y:S01]  /*6e50*/  @P5 STG.E.U16 desc[UR12][R2.64+0x10], R92 ;  /* 0x0000105c02005986 */ /* 0x000fe2000c10150c */
[----:B------:R-:W-:Y:S01]  /*6e60*/  ISETP.GT.AND P5, PT, R0, 0x10, P3 ;  /* 0x000000100000780c */ /* 0x000fe20001fa4270 */
[----:B------:R-:W-:Y:S01]  /*6e70*/  FMUL R102, R102, R8 ;  /* 0x0000000866667220 */ /* 0x000fe20000400000 */
[----:B------:R-:W-:Y:S01]  /*6e80*/  F2FP.BF16.F32.PACK_AB R96, RZ, R96 ;  /* 0x00000060ff60723e */ /* 0x000fe200000010ff */
[----:B------:R-:W-:Y:S01]  /*6e90*/  @P1 STG.E.U16 desc[UR12][R2.64+0x12], R93 ;  /* 0x0000125d02001986 */ /* 0x000fe2000c10150c */
[C---:B------:R-:W-:Y:S01]  /*6ea0*/  ISETP.GT.AND P1, PT, R0.reuse, 0x9, P3 ;  /* 0x000000090000780c */ /* 0x040fe20001f24270 */
        /* <DEDUP_REMOVED lines=8> */
[----:B------:R-:W-:Y:S01]  /*6f30*/  FMUL R106, R106, R8 ;  /* 0x000000086a6a7220 */ /* 0x000fe20000400000 */
[----:B------:R-:W-:Y:S01]  /*6f40*/  F2FP.BF16.F32.PACK_AB R100, RZ, R100 ;  /* 0x00000064ff64723e */ /* 0x000fe200000010ff */
[-C--:B------:R-:W-:Y:S01]  /*6f50*/  FMUL R107, R107, R8.reuse ;  /* 0x000000086b6b7220 */ /* 0x080fe20000400000 */
[----:B------:R-:W-:Y:S01]  /*6f60*/  F2FP.BF16.F32.PACK_AB R101, RZ, R101 ;  /* 0x00000065ff65723e */ /* 0x000fe200000010ff */
        /* <DEDUP_REMOVED lines=21> */
[----:B------:R-:W-:Y:S01]  /*70c0*/  ISETP.GT.AND P4, PT, R0, 0x21, P2 ;  /* 0x000000210000780c */ /* 0x000fe20001784270 */
[-C--:B------:R-:W-:Y:S01]  /*70d0*/  FMUL R113, R113, R8.reuse ;  /* 0x0000000871717220 */ /* 0x080fe20000400000 */
[----:B------:R-:W-:Y:S01]  /*70e0*/  F2FP.BF16.F32.PACK_AB R107, RZ, R107 ;  /* 0x0000006bff6b723e */ /* 0x000fe200000010ff */
        /* <DEDUP_REMOVED lines=102> */
[-C--:B------:R-:W-:Y:S01]  /*7750*/  FMUL R144, R144, R8.reuse ;  /* 0x0000000890907220 */ /* 0x080fe20000400000 */
[----:B------:R-:W-:Y:S01]  /*7760*/  ISETP.GT.AND P6, PT, R0, 0x68, P3 ;  /* 0x000000680000780c */ /* 0x000fe20001fc4270 */
[----:B------:R-:W-:Y:S01]  /*7770*/  FMUL R145, R145, R8 ;  /* 0x0000000891917220 */ /* 0x000fe20000400000 */
[----:B------:R-:W-:Y:S01]  /*7780*/  F2FP.BF16.F32.PACK_AB R138, RZ, R138 ;  /* 0x0000008aff8a723e */ /* 0x000fe200000010ff */
[-C--:B------:R-:W-:Y:S01]  /*7790*/  FMUL R146, R146, R8.reuse ;  /* 0x0000000892927220 */ /* 0x080fe20000400000 */
[----:B------:R-:W-:Y:S01]  /*77a0*/  F2FP.BF16.F32.PACK_AB R139, RZ, R139 ;  /* 0x0000008bff8b723e */ /* 0x000fe200000010ff */
[----:B------:R-:W-:Y:S01]  /*77b0*/  @P1 STG.E.U16 desc[UR12][R4.64+0x80], R122 ;  /* 0x0000807a04001986 */ /* 0x000fe2000c10150c */
[C---:B------:R-:W-:Y:S01]  /*77c0*/  ISETP.GT.AND P1, PT, R0.reuse, 0x48, P3 ;  /* 0x000000480000780c */ /* 0x040fe20001f24270 */
[----:B------:R-:W-:Y:S01]  /*77d0*/  FMUL R147, R147, R8 ;  /* 0x0000000893937220 */ /* 0x000fe20000400000 */
[----:B------:R-:W-:Y:S01]  /*77e0*/  F2FP.BF16.F32.PACK_AB R140, RZ, R140 ;  /* 0x0000008cff8c723e */ /* 0x000fe200000010ff */
[----:B------:R-:W-:Y:S01]  /*77f0*/  @P4 STG.E.U16 desc[UR12][R4.64+0x82], R123 ;  /* 0x0000827b04004986 */ /* 0x000fe2000c10150c */
[----:B------:R-:W-:Y:S01]  /*7800*/  ISETP.GT.AND P4, PT, R0, 0x49, P3 ;  /* 0x000000490000780c */ /* 0x000fe20001f84270 */
[----:B------:R-:W-:Y:S01]  /*7810*/  FMUL R148, R148, R8 ;  /* 0x0000000894947220 */ /* 0x000fe20000400000 */
[----:B------:R-:W-:Y:S01]  /*7820*/  F2FP.BF16.F32.PACK_AB R141, RZ, R141 ;  /* 0x0000008dff8d723e */ /* 0x000fe200000010ff */
[----:B------:R-:W-:Y:S01]  /*7830*/  @P0 STG.E.U16 desc[UR12][R2.64+0x90], R124 ;  /* 0x0000907c02000986 */ /* 0x000fe2000c10150c */
[----:B------:R-:W-:Y:S01]  /*7840*/  ISETP.GT.AND P0, PT, R0, 0x50, P3 ;  /* 0x000000500000780c */ /* 0x000fe20001f04270 */
[----:B------:R-:W-:Y:S01]  /*7850*/  IMAD.SHL.U32 R15, R16, 0x2, RZ ;  /* 0x00000002100f7824 */ /* 0x000fe200078e00ff */
        /* <DEDUP_REMOVED lines=26> */
[----:B------:R-:W-:Y:S01]  /*7a00*/  SHF.L.U64.HI R13, R16, 0x1, R11 ;  /* 0x00000001100d7819 */ /* 0x000fe2000001020b */
[-C--:B------:R-:W-:Y:S01]  /*7a10*/  FMUL R28, R28, R8.reuse ;  /* 0x000000081c1c7220 */ /* 0x080fe20000400000 */
[----:B------:R-:W-:Y:S01]  /*7a20*/  F2FP.BF16.F32.PACK_AB R149, RZ, R149 ;  /* 0x00000095ff95723e */ /* 0x000fe200000010ff */
        /* <DEDUP_REMOVED lines=31> */
[----:B------:R-:W-:Y:S01]  /*7c20*/  ISETP.GT.AND P5, PT, R0, 0x69, P2 ;  /* 0x000000690000780c */ /* 0x000fe200017a4270 */
[-C--:B------:R-:W-:Y:S01]  /*7c30*/  FMUL R38, R38, R8.reuse ;  /* 0x0000000826267220 */ /* 0x080fe20000400000 */
[----:B------:R-:W-:Y:S01]  /*7c40*/  F2FP.BF16.F32.PACK_AB R31, RZ, R31 ;  /* 0x0000001fff1f723e */ /* 0x000fe200000010ff */
[----:B------:R-:W-:Y:S01]  /*7c50*/  @P1 STG.E.U16 desc[UR12][R4.64+0xc0], R138 ;  /* 0x0000c08a04001986 */ /* 0x000fe2000c10150c */
[C---:B------:R-:W-:Y:S01]  /*7c60*/  ISETP.GT.AND P1, PT, R10.reuse, 0x40, PT ;  /* 0x000000400a00780c */ /* 0x040fe20003f24270 */
[----:B------:R-:W-:Y:S01]  /*7c70*/  FMUL R39, R39, R8 ;  /* 0x0000000827277220 */ /* 0x000fe20000400000 */
[----:B------:R-:W-:Y:S01]  /*7c80*/  F2FP.BF16.F32.PACK_AB R32, RZ, R32 ;  /* 0x00000020ff20723e */ /* 0x000fe200000010ff */
[----:B------:R-:W-:Y:S01]  /*7c90*/  @P0 STG.E.U16 desc[UR12][R4.64+0xc2], R139 ;  /* 0x0000c28b04000986 */ /* 0x000fe2000c10150c */
[----:B------:R-:W-:Y:S01]  /*7ca0*/  ISETP.GT.AND P0, PT, R10, 0x48, PT ;  /* 0x000000480a00780c */ /* 0x000fe20003f04270 */
        /* <DEDUP_REMOVED lines=17> */
[C---:B------:R-:W-:Y:S01]  /*7dc0*/  ISETP.GT.AND P4, PT, R0.reuse, 0x78, P2 ;  /* 0x000000780000780c */ /* 0x040fe20001784270 */
[-C--:B------:R-:W-:Y:S01]  /*7dd0*/  FMUL R45, R45, R8.reuse ;  /* 0x000000082d2d7220 */ /* 0x080fe20000400000 */
[C---:B------:R-:W-:Y:S01]  /*7de0*/  ISETP.GT.AND P2, PT, R0.reuse, 0x79, P2 ;  /* 0x000000790000780c */ /* 0x040fe20001744270 */
        /* <DEDUP_REMOVED lines=15> */
[----:B------:R-:W-:Y:S01]  /*7ee0*/  IADD3 R10, P5, R15, R2, RZ ;  /* 0x000000020f0a7210 */ /* 0x000fe20007fbe0ff */
[----:B------:R-:W-:Y:S01]  /*7ef0*/  FMUL R51, R51, R8 ;  /* 0x0000000833337220 */ /* 0x000fe20000400000 */
[----:B------:R-:W-:Y:S01]  /*7f00*/  F2FP.BF16.F32.PACK_AB R43, RZ, R43 ;  /* 0x0000002bff2b723e */ /* 0x000fe200000010ff */
[----:B------:R-:W-:Y:S01]  /*7f10*/  @P6 STG.E.U16 desc[UR12][R4.64+0xe2], R147 ;  /* 0x0000e29304006986 */ /* 0x000fe2000c10150c */
[----:B------:R-:W-:Y:S01]  /*7f20*/  F2FP.BF16.F32.PACK_AB R44, RZ, R44 ;  /* 0x0000002cff2c723e */ /* 0x000fe200000010ff */
[----:B------:R-:W-:Y:S01]  /*7f30*/  IMAD.X R11, R13, 0x1, R3, P5 ;  /* 0x000000010d0b7824 */ /* 0x000fe200028e0603 */
[----:B------:R-:W-:Y:S01]  /*7f40*/  IADD3 R12, P5, P6, R9, R2, R15 ;  /* 0x00000002090c7210 */ /* 0x000fe20007ebe00f */
[----:B------:R-:W-:Y:S01]  /*7f50*/  @P4 STG.E.U16 desc[UR12][R2.64+0xf0], R148 ;  /* 0x0000f09402004986 */ /* 0x000fe2000c10150c */
[----:B------:R-:W-:Y:S01]  /*7f60*/  ISETP.GT.AND P4, PT, R0, 0x78, P3 ;  /* 0x000000780000780c */ /* 0x000fe20001f84270 */
[-C--:B------:R-:W-:Y:S01]  /*7f70*/  FMUL R52, R52, R8.reuse ;  /* 0x0000000834347220 */ /* 0x080fe20000400000 */
[C---:B------:R-:W-:Y:S01]  /*7f80*/  ISETP.GT.AND P3, PT, R0.reuse, 0x79, P3 ;  /* 0x000000790000780c */ /* 0x040fe20001f64270 */
[----:B------:R0:W-:Y:S01]  /*7f90*/  @P2 STG.E.U16 desc[UR12][R2.64+0xf2], R149 ;  /* 0x0000f29502002986 */ /* 0x0001e2000c10150c */
[----:B------:R-:W-:Y:S01]  /*7fa0*/  IADD3.X R13, R7, R3, R13, P5, P6 ;  /* 0x00000003070d7210 */ /* 0x000fe20002fec40d */
[-C--:B------:R-:W-:Y:S01]  /*7fb0*/  FMUL R53, R53, R8.reuse ;  /* 0x0000000835357220 */ /* 0x080fe20000400000 */
[----:B------:R-:W-:Y:S01]  /*7fc0*/  ISETP.GT.AND P5, PT, R0, 0x1, P1 ;  /* 0x000000010000780c */ /* 0x000fe20000fa4270 */
[-C--:B------:R-:W-:Y:S01]  /*7fd0*/  FMUL R54, R54, R8.reuse ;  /* 0x0000000836367220 */ /* 0x080fe20000400000 */
[----:B------:R-:W-:Y:S01]  /*7fe0*/  ISETP.GT.AND P2, PT, R0, RZ, P0 ;  /* 0x000000ff0000720c */ /* 0x000fe20000744270 */
[-C--:B------:R-:W-:Y:S01]  /*7ff0*/  FMUL R55, R55, R8.reuse ;  /* 0x0000000837377220 */ /* 0x080fe20000400000 */
[----:B------:R-:W-:Y:S01]  /*8000*/  F2FP.BF16.F32.PACK_AB R45, RZ, R45 ;  /* 0x0000002dff2d723e */ /* 0x000fe200000010ff */
[----:B------:R-:W-:Y:S01]  /*8010*/  FMUL R56, R56, R8 ;  /* 0x0000000838387220 */ /* 0x000fe20000400000 */
[----:B------:R-:W-:Y:S01]  /*8020*/  F2FP.BF16.F32.PACK_AB R46, RZ, R46 ;  /* 0x0000002eff2e723e */ /* 0x000fe200000010ff */
[----:B------:R-:W-:Y:S01]  /*8030*/  FMUL R57, R57, R8 ;  /* 0x0000000839397220 */ /* 0x000fe20000400000 */
[----:B------:R-:W-:Y:S01]  /*8040*/  F2FP.BF16.F32.PACK_AB R47, RZ, R47 ;  /* 0x0000002fff2f723e */ /* 0x000fe200000010ff */
[----:B0-----:R-:W-:Y:S01]  /*8050*/  @P4 IMAD.MOV.U32 R2, RZ, RZ, R4 ;  /* 0x000000ffff024224 */ /* 0x001fe200078e0004 */
[----:B------:R-:W-:Y:S01]  /*8060*/  F2FP.BF16.F32.PACK_AB R48, RZ, R48 ;  /* 0x00000030ff30723e */ /* 0x000fe200000010ff */
[----:B------:R-:W-:Y:S01]  /*8070*/  @P4 IMAD.MOV.U32 R3, RZ, RZ, R5 ;  /* 0x000000ffff034224 */ /* 0x000fe200078e0005 */
[----:B------:R-:W-:Y:S01]  /*8080*/  F2FP.BF16.F32.PACK_AB R49, RZ, R49 ;  /* 0x00000031ff31723e */ /* 0x000fe200000010ff */
[----:B------:R-:W-:Y:S01]  /*8090*/  FMUL R58, R58, R8 ;  /* 0x000000083a3a7220 */ /* 0x000fe20000400000 */
[----:B------:R-:W-:Y:S01]  /*80a0*/  F2FP.BF16.F32.PACK_AB R50, RZ, R50 ;  /* 0x00000032ff32723e */ /* 0x000fe200000010ff */
[-C--:B------:R-:W-:Y:S01]  /*80b0*/  FMUL R59, R59, R8.reuse ;  /* 0x000000083b3b7220 */ /* 0x080fe20000400000 */
[----:B------:R0:W-:Y:S01]  /*80c0*/  @P4 STG.E.U16 desc[UR12][R2.64+0xf0], R150 ;  /* 0x0000f09602004986 */ /* 0x0001e2000c10150c */
[----:B------:R-:W-:Y:S01]  /*80d0*/  ISETP.GT.AND P4, PT, R0, RZ, P1 ;  /* 0x000000ff0000720c */ /* 0x000fe20000f84270 */
[-C--:B------:R-:W-:Y:S01]  /*80e0*/  FMUL R60, R60, R8.reuse ;  /* 0x000000083c3c7220 */ /* 0x080fe20000400000 */
[----:B------:R-:W-:Y:S01]  /*80f0*/  F2FP.BF16.F32.PACK_AB R51, RZ, R51 ;  /* 0x00000033ff33723e */ /* 0x000fe200000010ff */
[----:B------:R-:W-:Y:S01]  /*8100*/  @P3 STG.E.U16 desc[UR12][R4.64+0xf2], R151 ;  /* 0x0000f29704003986 */ /* 0x000fe2000c10150c */
[----:B------:R-:W-:Y:S01]  /*8110*/  IADD3 R6, P3, R10, R9, RZ ;  /* 0x000000090a067210 */ /* 0x000fe20007f7e0ff */
[----:B------:R-:W-:Y:S01]  /*8120*/  FMUL R61, R61, R8 ;  /* 0x000000083d3d7220 */ /* 0x000fe20000400000 */
[----:B------:R-:W-:Y:S01]  /*8130*/  F2FP.BF16.F32.PACK_AB R52, RZ, R52 ;  /* 0x00000034ff34723e */ /* 0x000fe200000010ff */
[----:B------:R-:W-:Y:S01]  /*8140*/  @P5 STG.E.U16 desc[UR12][R10.64+0x2], R25 ;  /* 0x000002190a005986 */ /* 0x000fe2000c10150c */
[C---:B------:R-:W-:Y:S01]  /*8150*/  ISETP.GT.AND P5, PT, R0.reuse, 0x9, P1 ;  /* 0x000000090000780c */ /* 0x040fe20000fa4270 */
[----:B------:R-:W-:Y:S01]  /*8160*/  IMAD.X R7, R11, 0x1, R7, P3 ;  /* 0x000000010b077824 */ /* 0x000fe200018e0607 */
        /* <DEDUP_REMOVED lines=13> */
[----:B0-----:R-:W-:Y:S01]  /*8240*/  @P3 IMAD.MOV.U32 R2, RZ, RZ, R6 ;  /* 0x000000ffff023224 */ /* 0x001fe200078e0006 */
[----:B------:R-:W-:Y:S01]  /*8250*/  F2FP.BF16.F32.PACK_AB R57, RZ, R57 ;  /* 0x00000039ff39723e */ /* 0x000fe200000010ff */
[----:B------:R-:W-:Y:S01]  /*8260*/  @P3 IMAD.MOV.U32 R3, RZ, RZ, R7 ;  /* 0x000000ffff033224 */ /* 0x000fe200078e0007 */
[----:B------:R-:W-:Y:S01]  /*8270*/  F2FP.BF16.F32.PACK_AB R58, RZ, R58 ;  /* 0x0000003aff3a723e */ /* 0x000fe200000010ff */
[-C--:B------:R-:W-:Y:S01]  /*8280*/  FMUL R66, R66, R8.reuse ;  /* 0x0000000842427220 */ /* 0x080fe20000400000 */
[----:B------:R-:W-:Y:S01]  /*8290*/  F2FP.BF16.F32.PACK_AB R59, RZ, R59 ;  /* 0x0000003bff3b723e */ /* 0x000fe200000010ff */
[-C--:B------:R-:W-:Y:S01]  /*82a0*/  FMUL R67, R67, R8.reuse ;  /* 0x0000000843437220 */ /* 0x080fe20000400000 */
[----:B------:R0:W-:Y:S01]  /*82b0*/  @P3 STG.E.U16 desc[UR12][R2.64+0x2], R27 ;  /* 0x0000021b02003986 */ /* 0x0001e2000c10150c */
        /* <DEDUP_REMOVED lines=21> */
[----:B------:R-:W-:Y:S01]  /*8410*/  FMUL R73, R73, R8 ;  /* 0x0000000849497220 */ /* 0x000fe20000400000 */
[----:B------:R-:W-:Y:S01]  /*8420*/  F2FP.BF16.F32.PACK_AB R65, RZ, R65 ;  /* 0x00000041ff41723e */ /* 0x000fe200000010ff */
[----:B------:R-:W-:Y:S01]  /*8430*/  @P5 STG.E.U16 desc[UR12][R10.64+0x22], R33 ;  /* 0x000022210a005986 */ /* 0x000fe2000c10150c */
[----:B------:R-:W-:Y:S01]  /*8440*/  ISETP.GT.AND P5, PT, R0, 0x19, P1 ;  /* 0x000000190000780c */ /* 0x000fe20000fa4270 */
[--C-:B0-----:R-:W-:Y:S01]  /*8450*/  @P2 IMAD.MOV.U32 R2, RZ, RZ, R12.reuse ;  /* 0x000000ffff022224 */ /* 0x101fe200078e000c */
[----:B------:R-:W-:Y:S01]  /*8460*/  F2FP.BF16.F32.PACK_AB R66, RZ, R66 ;  /* 0x00000042ff42723e */ /* 0x000fe200000010ff */
[--C-:B------:R-:W-:Y:S01]  /*8470*/  @P2 IMAD.MOV.U32 R3, RZ, RZ, R13.reuse ;  /* 0x000000ffff032224 */ /* 0x100fe200078e000d */
[----:B------:R-:W-:Y:S01]  /*8480*/  F2FP.BF16.F32.PACK_AB R67, RZ, R67 ;  /* 0x00000043ff43723e */ /* 0x000fe200000010ff */
[----:B------:R-:W-:Y:S01]  /*8490*/  FMUL R74, R74, R8 ;  /* 0x000000084a4a7220 */ /* 0x000fe20000400000 */
[----:B------:R-:W-:Y:S01]  /*84a0*/  F2FP.BF16.F32.PACK_AB R68, RZ, R68 ;  /* 0x00000044ff44723e */ /* 0x000fe200000010ff */
[-C--:B------:R-:W-:Y:S01]  /*84b0*/  FMUL R75, R75, R8.reuse ;  /* 0x000000084b4b7220 */ /* 0x080fe20000400000 */
[----:B------:R0:W-:Y:S01]  /*84c0*/  @P2 STG.E.U16 desc[UR12][R2.64+0x20], R34 ;  /* 0x0000202202002986 */ /* 0x0001e2000c10150c */
        /* <DEDUP_REMOVED lines=9> */
[----:B------:R-:W-:Y:S01]  /*8560*/  FMUL R80, R80, R8 ;  /* 0x0000000850507220 */ /* 0x000fe20000400000 */
[----:B------:R-:W-:Y:S01]  /*8570*/  F2FP.BF16.F32.PACK_AB R73, RZ, R73 ;  /* 0x00000049ff49723e */ /* 0x000fe200000010ff */
[--C-:B0-----:R-:W-:Y:S01]  /*8580*/  @P3 IMAD.MOV.U32 R2, RZ, RZ, R12.reuse ;  /* 0x000000ffff023224 */ /* 0x101fe200078e000c */
[----:B------:R-:W-:Y:S01]  /*8590*/  F2FP.BF16.F32.PACK_AB R74, RZ, R74 ;  /* 0x0000004aff4a723e */ /* 0x000fe200000010ff */
[--C-:B------:R-:W-:Y:S01]  /*85a0*/  @P3 IMAD.MOV.U32 R3, RZ, RZ, R13.reuse ;  /* 0x000000ffff033224 */ /* 0x100fe200078e000d */
[----:B------:R-:W-:Y:S01]  /*85b0*/  ISETP.GT.AND P6, PT, R0, 0x68, P0 ;  /* 0x000000680000780c */ /* 0x000fe200007c4270 */
[-C--:B------:R-:W-:Y:S01]  /*85c0*/  FMUL R81, R81, R8.reuse ;  /* 0x0000000851517220 */ /* 0x080fe20000400000 */
[----:B------:R-:W-:Y:S01]  /*85d0*/  F2FP.BF16.F32.PACK_AB R75, RZ, R75 ;  /* 0x0000004bff4b723e */ /* 0x000fe200000010ff */
[-C--:B------:R-:W-:Y:S01]  /*85e0*/  FMUL R82, R82, R8.reuse ;  /* 0x0000000852527220 */ /* 0x080fe20000400000 */
[----:B------:R0:W-:Y:S01]  /*85f0*/  @P3 STG.E.U16 desc[UR12][R2.64+0x22], R35 ;  /* 0x0000222302003986 */ /* 0x0001e2000c10150c */
        /* <DEDUP_REMOVED lines=17> */
[----:B------:R-:W-:Y:S01]  /*8710*/  FMUL R8, R87, R8 ;  /* 0x0000000857087220 */ /* 0x000fe20000400000 */
[----:B------:R0:W-:Y:S01]  /*8720*/  @P2 STG.E.U16 desc[UR12][R2.64+0x30], R38 ;  /* 0x0000302602002986 */ /* 0x0001e2000c10150c */
[----:B------:R-:W-:-:S02]  /*8730*/  ISETP.GT.AND P2, PT, R0, 0x20, P0 ;  /* 0x000000200000780c */ /* 0x000fc40000744270 */
[----:B------:R-:W-:Y:S02]  /*8740*/  F2FP.BF16.F32.PACK_AB R82, RZ, R82 ;  /* 0x00000052ff52723e */ /* 0x000fe400000010ff */
[----:B------:R-:W-:Y:S02]  /*8750*/  F2FP.BF16.F32.PACK_AB R83, RZ, R83 ;  /* 0x00000053ff53723e */ /* 0x000fe400000010ff */
[----:B------:R-:W-:Y:S02]  /*8760*/  F2FP.BF16.F32.PACK_AB R84, RZ, R84 ;  /* 0x00000054ff54723e */ /* 0x000fe400000010ff */
[----:B------:R-:W-:Y:S02]  /*8770*/  F2FP.BF16.F32.PACK_AB R85, RZ, R85 ;  /* 0x00000055ff55723e */ /* 0x000fe400000010ff */
[----:B------:R-:W-:Y:S01]  /*8780*/  F2FP.BF16.F32.PACK_AB R86, RZ, R86 ;  /* 0x00000056ff56723e */ /* 0x000fe200000010ff */
[----:B0-----:R-:W-:Y:S02]  /*8790*/  @P3 IMAD.MOV.U32 R2, RZ, RZ, R12 ;  /* 0x000000ffff023224 */ /* 0x001fe400078e000c */
[----:B------:R-:W-:-:S05]  /*87a0*/  @P3 IMAD.MOV.U32 R3, RZ, RZ, R13 ;  /* 0x000000ffff033224 */ /* 0x000fca00078e000d */
[----:B------:R0:W-:Y:S01]  /*87b0*/  @P3 STG.E.U16 desc[UR12][R2.64+0x32], R39 ;  /* 0x0000322702003986 */ /* 0x0001e2000c10150c */
[----:B------:R-:W-:-:S03]  /*87c0*/  ISETP.GT.AND P3, PT, R0, 0x21, P0 ;  /* 0x000000210000780c */ /* 0x000fc60000764270 */
[----:B------:R-:W-:Y:S01]  /*87d0*/  @P4 STG.E.U16 desc[UR12][R10.64+0x40], R40 ;  /* 0x000040280a004986 */ /* 0x000fe2000c10150c */
[----:B------:R-:W-:-:S03]  /*87e0*/  ISETP.GT.AND P4, PT, R0, 0x28, P1 ;  /* 0x000000280000780c */ /* 0x000fc60000f84270 */
[----:B------:R-:W-:Y:S01]  /*87f0*/  @P5 STG.E.U16 desc[UR12][R10.64+0x42], R41 ;  /* 0x000042290a005986 */ /* 0x000fe2000c10150c */
[----:B------:R-:W-:Y:S01]  /*8800*/  ISETP.GT.AND P5, PT, R0, 0x29, P1 ;  /* 0x000000290000780c */ /* 0x000fe20000fa4270 */
[----:B0-----:R-:W-:Y:S02]  /*8810*/  @P2 IMAD.MOV.U32 R2, RZ, RZ, R12 ;  /* 0x000000ffff022224 */ /* 0x001fe400078e000c */
[----:B------:R-:W-:-:S05]  /*8820*/  @P2 IMAD.MOV.U32 R3, RZ, RZ, R13 ;  /* 0x000000ffff032224 */ /* 0x000fca00078e000d */
[----:B------:R0:W-:Y:S01]  /*8830*/  @P2 STG.E.U16 desc[UR12][R2.64+0x40], R42 ;  /* 0x0000402a02002986 */ /* 0x0001e2000c10150c */
[----:B------:R-:W-:Y:S01]  /*8840*/  ISETP.GT.AND P2, PT, R0, 0x28, P0 ;  /* 0x000000280000780c */ /* 0x000fe20000744270 */
        /* <DEDUP_REMOVED lines=111> */
[C---:B------:R-:W-:Y:S02]  /*8f40*/  ISETP.GT.AND P3, PT, R0.reuse, 0x78, P1 ;  /* 0x000000780000780c */ /* 0x040fe40000f64270 */
[C---:B------:R-:W-:Y:S01]  /*8f50*/  ISETP.GT.AND P1, PT, R0.reuse, 0x79, P1 ;  /* 0x000000790000780c */ /* 0x040fe20000f24270 */
[----:B------:R-:W-:Y:S01]  /*8f60*/  @P4 STG.E.U16 desc[UR12][R10.64+0xe0], R80 ;  /* 0x0000e0500a004986 */ /* 0x000fe2000c10150c */
[C---:B------:R-:W-:Y:S02]  /*8f70*/  ISETP.GT.AND P4, PT, R0.reuse, 0x71, P0 ;  /* 0x000000710000780c */ /* 0x040fe40000784270 */
[----:B------:R-:W-:Y:S01]  /*8f80*/  ISETP.GT.AND P0, PT, R0, 0x79, P0 ;  /* 0x000000790000780c */ /* 0x000fe20000704270 */
[----:B------:R-:W-:Y:S01]  /*8f90*/  @P2 STG.E.U16 desc[UR12][R10.64+0xe2], R81 ;  /* 0x0000e2510a002986 */ /* 0x000fe2000c10150c */
[----:B0-----:R-:W-:Y:S02]  /*8fa0*/  @P5 IMAD.MOV.U32 R2, RZ, RZ, R12 ;  /* 0x000000ffff025224 */ /* 0x001fe400078e000c */
[----:B------:R-:W-:-:S05]  /*8fb0*/  @P5 IMAD.MOV.U32 R3, RZ, RZ, R13 ;  /* 0x000000ffff035224 */ /* 0x000fca00078e000d */
[----:B------:R0:W-:Y:S02]  /*8fc0*/  @P5 STG.E.U16 desc[UR12][R2.64+0xe0], R82 ;  /* 0x0000e05202005986 */ /* 0x0001e4000c10150c */
[----:B0-----:R-:W-:Y:S02]  /*8fd0*/  @P4 IMAD.MOV.U32 R2, RZ, RZ, R12 ;  /* 0x000000ffff024224 */ /* 0x001fe400078e000c */
[----:B------:R-:W-:-:S05]  /*8fe0*/  @P4 IMAD.MOV.U32 R3, RZ, RZ, R13 ;  /* 0x000000ffff034224 */ /* 0x000fca00078e000d */
[----:B------:R0:W-:Y:S04]  /*8ff0*/  @P4 STG.E.U16 desc[UR12][R2.64+0xe2], R83 ;  /* 0x0000e25302004986 */ /* 0x0001e8000c10150c */
[----:B------:R1:W-:Y:S04]  /*9000*/  @P3 STG.E.U16 desc[UR12][R10.64+0xf0], R84 ;  /* 0x0000f0540a003986 */ /* 0x0003e8000c10150c */
[----:B------:R1:W-:Y:S01]  /*9010*/  @P1 STG.E.U16 desc[UR12][R10.64+0xf2], R85 ;  /* 0x0000f2550a001986 */ /* 0x0003e2000c10150c */
[----:B0-----:R-:W-:Y:S02]  /*9020*/  @P6 IMAD.MOV.U32 R2, RZ, RZ, R12 ;  /* 0x000000ffff026224 */ /* 0x001fe400078e000c */
[----:B------:R-:W-:-:S05]  /*9030*/  @P6 IMAD.MOV.U32 R3, RZ, RZ, R13 ;  /* 0x000000ffff036224 */ /* 0x000fca00078e000d */
[----:B------:R1:W-:Y:S01]  /*9040*/  @P6 STG.E.U16 desc[UR12][R2.64+0xf0], R86 ;  /* 0x0000f05602006986 */ /* 0x0003e2000c10150c */
[----:B------:R-:W-:Y:S05]  /*9050*/  @!P0 EXIT ;  /* 0x000000000000894d */ /* 0x000fea0003800000 */
[----:B------:R-:W-:-:S05]  /*9060*/  F2FP.BF16.F32.PACK_AB R8, RZ, R8 ;  /* 0x00000008ff08723e */ /* 0x000fca00000010ff */
[----:B------:R-:W-:Y:S01]  /*9070*/  STG.E.U16 desc[UR12][R12.64+0xf2], R8 ;  /* 0x0000f2080c007986 */ /* 0x000fe2000c10150c */
[----:B------:R-:W-:Y:S05]  /*9080*/  EXIT ;  /* 0x000000000000794d */ /* 0x000fea0003800000 */
.L_x_9:
[----:B------:R-:W-:-:S13]  /*9090*/  ISETP.NE.AND P0, PT, R4, RZ, PT ;  /* 0x000000ff0400720c */ /* 0x000fda0003f05270 */
[----:B------:R-:W-:Y:S05]  /*90a0*/  @P0 EXIT ;  /* 0x000000000000094d */ /* 0x000fea0003800000 */
[----:B------:R-:W-:Y:S01]  /*90b0*/  ELECT P0, URZ, PT ;  /* 0x00000000003f782f */ /* 0x000fe20003800000 */
[----:B------:R-:W-:-:S12]  /*90c0*/  BSSY B0, `(.L_x_272) ;  /* 0x0000083000007945 */ /* 0x000fd80003800000 */
[----:B------:R-:W-:Y:S05]  /*90d0*/  @!P0 BRA `(.L_x_273) ;  /* 0x0000000800048947 */ /* 0x000fea0003800000 */
[----:B------:R-:W-:Y:S02]  /*90e0*/  ISETP.GE.AND P0, PT, R2, 0x1, PT ;  /* 0x000000010200780c */ /* 0x000fe40003f06270 */
[----:B------:R-:W-:-:S04]  /*90f0*/  SHF.R.S32.HI R3, RZ, 0x1f, R6 ;  /* 0x0000001fff037819 */ /* 0x000fc80000011406 */
[----:B------:R-:W-:-:S07]  /*9100*/  LEA.HI R4, R3, R6, RZ, 0x7 ;  /* 0x0000000603047211 */ /* 0x000fce00078f38ff */
[----:B------:R-:W-:Y:S05]  /*9110*/  @!P0 BRA `(.L_x_273) ;  /* 0x0000000400f48947 */ /* 0x000fea0003800000 */
[----:B------:R-:W2:Y:S01]  /*9120*/  S2R R3, SR_CTAID.X ;  /* 0x0000000000037919 */ /* 0x000ea20000002500 */
[----:B------:R-:W-:Y:S01]  /*9130*/  LOP3.LUT R5, R4, 0xffffff80, RZ, 0xc0, !PT ;  /* 0xffffff8004057812 */ /* 0x000fe200078ec0ff */
[----:B------:R-:W-:Y:S01]  /*9140*/  ULDC UR4, c[0x0][0x384] ;  /* 0x0000e10000047ab9 */ /* 0x000fe20000000800 */
[C---:B------:R-:W-:Y:S01]  /*9150*/  LOP3.LUT P0, RZ, R6.reuse, 0x1f, RZ, 0xc0, !PT ;  /* 0x0000001f06ff7812 */ /* 0x040fe2000780c0ff */
[----:B------:R-:W3:Y:S01]  /*9160*/  S2R R10, SR_CTAID.Y ;  /* 0x00000000000a7919 */ /* 0x000ee20000002600 */
[----:B------:R-:W-:Y:S01]  /*9170*/  ULDC UR5, c[0x0][0x388] ;  /* 0x0000e20000057ab9 */ /* 0x000fe20000000800 */
[----:B------:R-:W-:Y:S01]  /*9180*/  IMAD.IADD R5, R6, 0x1, -R5 ;  /* 0x0000000106057824 */ /* 0x000fe200078e0a05 */
[----:B------:R-:W-:Y:S01]  /*9190*/  LOP3.LUT R18, R0, 0x2, RZ, 0xfc, !PT ;  /* 0x0000000200127812 */ /* 0x000fe200078efcff */
[----:B------:R-:W-:Y:S01]  /*91a0*/  VIADD R22, R2, 0x1 ;  /* 0x0000000102167836 */ /* 0x000fe20000000000 */
[----:B------:R-:W-:Y:S01]  /*91b0*/  CS2R R6, SRZ ;  /* 0x0000000000067805 */ /* 0x000fe2000001ff00 */
[----:B------:R-:W-:Y:S01]  /*91c0*/  IMAD.MOV.U32 R4, RZ, RZ, RZ ;  /* 0x000000ffff047224 */ /* 0x000fe200078e00ff */
[----:B------:R-:W-:-:S02]  /*91d0*/  ISETP.NE.AND P1, PT, R5, RZ, PT ;  /* 0x000000ff0500720c */ /* 0x000fc40003f25270 */
[----:B01---5:R-:W-:Y:S02]  /*91e0*/  CS2R R8, SRZ ;  /* 0x0000000000087805 */ /* 0x023fe4000001ff00 */
[----:B------:R-:W-:Y:S01]  /*91f0*/  ISETP.NE.OR P0, PT, R5, RZ, !P0 ;  /* 0x000000ff0500720c */ /* 0x000fe20004705670 */
[----:B------:R-:W-:Y:S02]  /*9200*/  IMAD.MOV.U32 R5, RZ, RZ, 0x1 ;  /* 0x00000001ff057424 */ /* 0x000fe400078e00ff */
[----:B--2---:R-:W-:-:S04]  /*9210*/  IMAD.SHL.U32 R19, R3, 0x80, RZ ;  /* 0x0000008003137824 */ /* 0x004fc800078e00ff */
[----:B------:R-:W-:-:S04]  /*9220*/  IMAD.HI.U32 R3, R19, UR4, RZ ;  /* 0x0000000413037c27 */ /* 0x000fc8000f8e00ff */
[----:B---3--:R-:W-:Y:S01]  /*9230*/  IMAD.SHL.U32 R16, R10, 0x80, RZ ;  /* 0x000000800a107824 */ /* 0x008fe200078e00ff */
[----:B------:R-:W-:-:S07]  /*9240*/  SHF.R.U32.HI R3, RZ, UR5, R3 ;  /* 0x00000005ff037c19 */ /* 0x000fce0008011603 */
.L_x_277:
[----:B------:R-:W0:Y:S01]  /*9250*/  S2R R11, SR_CgaCtaId ;  /* 0x00000000000b7919 */ /* 0x000e220000008800 */
[----:B------:R-:W-:-:S04]  /*9260*/  MOV R10, 0x400 ;  /* 0x00000400000a7802 */ /* 0x000fc80000000f00 */
[----:B0-----:R-:W-:Y:S02]  /*9270*/  LEA R21, R11, R10, 0x18 ;  /* 0x0000000a0b157211 */ /* 0x001fe400078ec0ff */
[----:B------:R-:W-:-:S03]  /*9280*/  SHF.L.U32 R10, R5, 0x1f, RZ ;  /* 0x0000001f050a7819 */ /* 0x000fc600000006ff */
[----:B------:R-:W-:-:S07]  /*9290*/  IMAD R17, R4, 0x8, R21 ;  /* 0x0000000804117824 */ /* 0x000fce00078e0215 */
.L_x_274:
[----:B0-----:R0:W1:Y:S02]  /*92a0*/  SYNCS.PHASECHK.TRANS64.TRYWAIT P2, [R17+URZ+0x38038], R10 ;  /* 0x0380380a110075a7 */ /* 0x001064000804017f */
[----:B-1----:R-:W-:Y:S05]  /*92b0*/  @!P2 NANOSLEEP.SYNCS 0x989680 ;  /* 0x009896800000a95d */ /* 0x002fea0003900000 */
[----:B------:R-:W1:Y:S02]  /*92c0*/  @!P2 SYNCS.PHASECHK.TRANS64 P2, [R17+URZ+0x38038], R10 ;  /* 0x0380380a1100a5a7 */ /* 0x000e64000804007f */
[----:B-1----:R-:W-:Y:S05]  /*92d0*/  @!P2 BRA `(.L_x_274) ;  /* 0xfffffffc00f0a947 */ /* 0x002fea000383ffff */
[----:B0-----:R-:W0:Y:S02]  /*92e0*/  @!P1 LDC R10, c[0x0][0x580] ;  /* 0x00016000ff0a9b82 */ /* 0x001e240000000800 */
[----:B0-----:R0:W-:Y:S02]  /*92f0*/  @!P1 SYNCS.ARRIVE.TRANS64 RZ, [R17+URZ+0x38000], R10 ;  /* 0x0380000a11ff99a7 */ /* 0x0011e4000800003f */
[----:B0-----:R-:W-:-:S04]  /*9300*/  PRMT R10, R18, 0x9910, RZ ;  /* 0x00009910120a7816 */ /* 0x001fc800000000ff */
[----:B------:R-:W-:-:S13]  /*9310*/  ISETP.NE.AND P2, PT, R10, 0x2, PT ;  /* 0x000000020a00780c */ /* 0x000fda0003f45270 */
[----:B------:R-:W-:Y:S05]  /*9320*/  @P2 BRA `(.L_x_275) ;  /* 0x0000000000042947 */ /* 0x000fea0003800000 */
[----:B------:R-:W-:Y:S01]  /*9330*/  BPT.TRAP 0x1 ;  /* 0x000000040000795c */ /* 0x000fe20000300000 */
.L_x_275:
[----:B------:R-:W-:Y:S05]  /*9340*/  @P0 BRA `(.L_x_276) ;  /* 0x0000000000040947 */ /* 0x000fea0003800000 */
[----:B------:R-:W-:Y:S01]  /*9350*/  BPT.TRAP 0x1 ;  /* 0x000000040000795c */ /* 0x000fe20000300000 */
.L_x_276:
[----:B------:R-:W0:Y:S01]  /*9360*/  LDC R12, c[0x0][0x380] ;  /* 0x0000e000ff0c7b82 */ /* 0x000e220000000800 */
[----:B------:R-:W-:Y:S01]  /*9370*/  R2UR UR4, R3 ;  /* 0x00000000030472ca */ /* 0x000fe200000e0000 */
[----:B------:R-:W-:Y:S01]  /*9380*/  ULDC UR14, c[0x0][0x38c] ;  /* 0x0000e300000e7ab9 */ /* 0x000fe20000000800 */
[----:B------:R-:W-:Y:S01]  /*9390*/  R2UR UR13, R19 ;  /* 0x00000000130d72ca */ /* 0x000fe200000e0000 */
[----:B------:R-:W-:Y:S01]  /*93a0*/  UISETP.NE.AND UP0, UPT, UR14, 0x1, UPT ;  /* 0x000000010e00788c */ /* 0x000fe2000bf05270 */
[----:B------:R-:W-:Y:S01]  /*93b0*/  R2UR UR10, R21 ;  /* 0x00000000150a72ca */ /* 0x000fe200000e0000 */
[----:B------:R-:W-:Y:S01]  /*93c0*/  ULDC UR23, c[0x0][0x398] ;  /* 0x0000e60000177ab9 */ /* 0x000fe20000000800 */
[----:B------:R-:W-:Y:S01]  /*93d0*/  R2UR UR16, R4 ;  /* 0x00000000041072ca */ /* 0x000fe200000e0000 */
[----:B------:R-:W1:Y:S01]  /*93e0*/  LDC.64 R10, c[0x0][0x3f8] ;  /* 0x0000fe00ff0a7b82 */ /* 0x000e620000000a00 */
[----:B------:R-:W-:Y:S01]  /*93f0*/  R2UR UR18, R8 ;  /* 0x00000000081272ca */ /* 0x000fe200000e0000 */
[----:B------:R-:W-:Y:S01]  /*9400*/  ULDC UR12, c[0x0][0x3ec] ;  /* 0x0000fb00000c7ab9 */ /* 0x000fe20000000800 */
[----:B------:R-:W-:Y:S01]  /*9410*/  R2UR UR17, R17 ;  /* 0x00000000111172ca */ /* 0x000fe200000e0000 */
[----:B------:R-:W-:Y:S01]  /*9420*/  VIADD R22, R22, 0xffffffff ;  /* 0xffffffff16167836 */ /* 0x000fe20000000000 */
[----:B------:R-:W-:Y:S01]  /*9430*/  ULDC.64 UR26, c[0x0][0x198] ;  /* 0x00006600001a7ab9 */ /* 0x000fe20000000a00 */
[----:B------:R-:W-:Y:S01]  /*9440*/  ULDC.64 UR20, c[0x0][0x3f0] ;  /* 0x0000fc0000147ab9 */ /* 0x000fe20000000a00 */
[----:B------:R-:W-:Y:S01]  /*9450*/  @UP0 ULDC.64 UR8, c[0x0][0x390] ;  /* 0x0000e40000080ab9 */ /* 0x000fe20000000a00 */
[----:B------:R-:W1:Y:S01]  /*9460*/  LDC.64 R14, c[0x0][0x3d0] ;  /* 0x0000f400ff0e7b82 */ /* 0x000e620000000a00 */
[----:B------:R-:W-:Y:S01]  /*9470*/  ISETP.GT.AND P6, PT, R22, 0x1, PT ;  /* 0x000000011600780c */ /* 0x000fe20003fc4270 */
[----:B------:R-:W-:Y:S01]  /*9480*/  VIADD R4, R4, 0x1 ;  /* 0x0000000104047836 */ /* 0x000fe20000000000 */
[----:B------:R-:W-:Y:S01]  /*9490*/  UMOV UR24, 0x0 ;  /* 0x0000000000187882 */ /* 0x000fe20000000000 */
[----:B------:R-:W-:-:S02]  /*94a0*/  ULEA UR16, UR16, UR10, 0xe ;  /* 0x0000000a10107291 */ /* 0x000fc4000f8e703f */
[----:B------:R-:W-:Y:S01]  /*94b0*/  USHF.L.U32 UR18, UR18, 0x6, URZ ;  /* 0x0000000612127899 */ /* 0x000fe2000800063f */
[----:B------:R-:W-:Y:S01]  /*94c0*/  ISETP.NE.AND P5, PT, R4, 0x7, PT ;  /* 0x000000070400780c */ /* 0x000fe20003fa5270 */
[----:B------:R-:W2:Y:S01]  /*94d0*/  LDC.64 R20, c[0x0][0x3e0] ;  /* 0x0000f800ff147b82 */ /* 0x000ea20000000a00 */
[----:B0-----:R-:W-:Y:S01]  /*94e0*/  ISETP.NE.AND P2, PT, R12, 0x1, PT ;  /* 0x000000010c00780c */ /* 0x001fe20003f45270 */
[----:B------:R-:W-:Y:S01]  /*94f0*/  UIADD3 UR17, UR17, 0x38000, URZ ;  /* 0x0003800011117890 */ /* 0x000fe2000fffe03f */
[----:B------:R-:W-:Y:S01]  /*9500*/  SEL R4, R4, RZ, P5 ;  /* 0x000000ff04047207 */ /* 0x000fe20002800000 */
[----:B------:R-:W-:-:S10]  /*9510*/  UMOV UR25, 0x10000000 ;  /* 0x1000000000197882 */ /* 0x000fd40000000000 */
[----:B------:R-:W-:Y:S01]  /*9520*/  @P2 IMAD.U32 R13, RZ, RZ, UR4 ;  /* 0x00000004ff0d2e24 */ /* 0x000fe2000f8e00ff */
[----:B------:R-:W-:Y:S01]  /*9530*/  ULDC.64 UR4, c[0x0][0x3c8] ;  /* 0x0000f20000047ab9 */ /* 0x000fe20000000a00 */
[----:B-1----:R-:W-:Y:S02]  /*9540*/  IMAD R11, R7, R14, R11 ;  /* 0x0000000e070b7224 */ /* 0x002fe400078e020b */
[----:B------:R-:W-:Y:S01]  /*9550*/  IMAD R10, R9, UR5, R10 ;  /* 0x00000005090a7c24 */ /* 0x000fe2000f8e020a */
[----:B------:R-:W-:Y:S02]  /*9560*/  @P2 R2UR UR13, R13 ;  /* 0x000000000d0d22ca */ /* 0x000fe400000e0000 */
[----:B------:R-:W0:Y:S01]  /*9570*/  LDC R13, c[0x0][0x400] ;  /* 0x00010000ff0d7b82 */ /* 0x000e220000000800 */
[----:B------:R-:W-:Y:S02]  /*9580*/  IMAD.U32 R11, R11, 0x20, R10 ;  /* 0x000000200b0b7824 */ /* 0x000fe400078e000a */
[----:B------:R-:W-:-:S05]  /*9590*/  VIADD R10, R8, 0x1 ;  /* 0x00000001080a7836 */ /* 0x000fca0000000000 */
[----:B------:R-:W-:-:S03]  /*95a0*/  ISETP.NE.AND P2, PT, R10, UR15, PT ;  /* 0x0000000f0a007c0c */ /* 0x000fc6000bf45270 */
[----:B------:R-:W-:Y:S02]  /*95b0*/  UIMAD.WIDE.U32 UR6, UR13, UR8, URZ ;  /* 0x000000080d0672a5 */ /* 0x000fe4000f8e003f */
[----:B------:R-:W-:Y:S01]  /*95c0*/  UMOV UR5, UR13 ;  /* 0x0000000d00057c82 */ /* 0x000fe20008000000 */
[----:B------:R-:W-:Y:S02]  /*95d0*/  UIADD3 UR6, UP1, UR26, 0xf0, URZ ;  /* 0x000000f01a067890 */ /* 0x000fe4000ff3e03f */
[----:B------:R-:W-:Y:S02]  /*95e0*/  @UP0 USHF.R.U32.HI UR5, URZ, UR9, UR7 ;  /* 0x000000093f050299 */ /* 0x000fe40008011607 */
[----:B------:R-:W-:Y:S02]  /*95f0*/  UIADD3 UR7, -UR13, URZ, URZ ;  /* 0x0000003f0d077290 */ /* 0x000fe4000fffe13f */
[----:B------:R-:W-:Y:S01]  /*9600*/  UISETP.NE.AND UP0, UPT, UR23, 0x1, UPT ;  /* 0x000000011700788c */ /* 0x000fe2000bf05270 */
[----:B------:R-:W-:-:S02]  /*9610*/  ULDC.64 UR8, c[0x0][0x3c0] ;  /* 0x0000f00000087ab9 */ /* 0x000fc40000000a00 */
[----:B------:R-:W-:Y:S01]  /*9620*/  UMOV UR22, UR5 ;  /* 0x0000000500167c82 */ /* 0x000fe20008000000 */
[----:B0-----:R-:W-:Y:S01]  /*9630*/  IMAD R8, R6, R15, R13 ;  /* 0x0000000f06087224 */ /* 0x001fe200078e020d */
[----:B------:R-:W-:Y:S01]  /*9640*/  UIADD3 UR26, UP2, UR26, 0x270, URZ ;  /* 0x000002701a1a7890 */ /* 0x000fe2000ff5e03f */
[----:B------:R-:W-:Y:S02]  /*9650*/  VIADD R13, R9, 0x1 ;  /* 0x00000001090d7836 */ /* 0x000fe40000000000 */
[----:B------:R-:W-:Y:S01]  /*9660*/  IMAD R12, R12, UR7, R19 ;  /* 0x000000070c0c7c24 */ /* 0x000fe2000f8e0213 */
[----:B------:R-:W-:Y:S01]  /*9670*/  UIADD3 UR7, -UR5, URZ, URZ ;  /* 0x0000003f05077290 */ /* 0x000fe2000fffe13f */
[----:B------:R-:W-:Y:S01]  /*9680*/  @P2 IMAD.MOV R13, RZ, RZ, R9 ;  /* 0x000000ffff0d2224 */ /* 0x000fe200078e0209 */
[----:B------:R-:W-:Y:S01]  /*9690*/  @UP0 ULDC UR10, c[0x0][0x39c] ;  /* 0x0000e700000a0ab9 */ /* 0x000fe20000000800 */
[----:B------:R-:W-:Y:S01]  /*96a0*/  IMAD.U32 R8, R8, 0x400, R11 ;  /* 0x0000040008087824 */ /* 0x000fe200078e000b */
[----:B------:R-:W-:Y:S01]  /*96b0*/  R2UR UR19, R12 ;  /* 0x000000000c1372ca */ /* 0x000fe200000e0000 */
[----:B------:R-:W-:Y:S01]  /*96c0*/  UIMAD.WIDE.U32 UR10, UR5, UR10, URZ ;  /* 0x0000000a050a72a5 */ /* 0x000fe2000f8e003f */
[----:B--2---:R-:W-:Y:S01]  /*96d0*/  ISETP.NE.AND P3, PT, R13, R20, PT ;  /* 0x000000140d00720c */ /* 0x004fe20003f65270 */
[----:B------:R-:W-:Y:S01]  /*96e0*/  @UP0 ULDC UR29, c[0x0][0x3a0] ;  /* 0x0000e800001d0ab9 */ /* 0x000fe20000000800 */
[----:B------:R-:W-:Y:S01]  /*96f0*/  R2UR UR28, R8 ;  /* 0x00000000081c72ca */ /* 0x000fe200000e0000 */
[----:B------:R-:W-:Y:S01]  /*9700*/  @UP0 USHF.R.U32.HI UR22, URZ, UR29, UR11 ;  /* 0x0000001d3f160299 */ /* 0x000fe2000801160b */
[C---:B------:R-:W-:Y:S01]  /*9710*/  VIADD R12, R7.reuse, 0x1 ;  /* 0x00000001070c7836 */ /* 0x040fe20000000000 */
[----:B------:R-:W-:Y:S01]  /*9720*/  UIMAD UR7, UR14, UR7, UR13 ;  /* 0x000000070e0772a4 */ /* 0x000fe2000f8e020d */
[----:B------:R-:W-:Y:S01]  /*9730*/  R2UR UR13, R7 ;  /* 0x00000000070d72ca */ /* 0x000fe200000e0000 */
[----:B------:R-:W-:Y:S01]  /*9740*/  UMOV UR10, UR18 ;  /* 0x00000012000a7c82 */ /* 0x000fe20008000000 */
[----:B------:R-:W-:Y:S01]  /*9750*/  R2UR UR11, R16 ;  /* 0x00000000100b72ca */ /* 0x000fe200000e0000 */
[----:B------:R-:W-:Y:S01]  /*9760*/  UIMAD UR20, UR7, UR9, UR20 ;  /* 0x00000009071472a4 */ /* 0x000fe2000f8e0214 */
[C---:B------:R-:W-:Y:S01]  /*9770*/  R2UR UR14, R6.reuse ;  /* 0x00000000060e72ca */ /* 0x040fe200000e0000 */
[----:B------:R-:W-:Y:S01]  /*9780*/  UIMAD UR19, UR19, UR8, UR12 ;  /* 0x00000008131372a4 */ /* 0x000fe2000f8e020c */
[----:B------:R-:W-:Y:S01]  /*9790*/  R2UR UR12, R9 ;  /* 0x00000000090c72ca */ /* 0x000fe200000e0000 */
[----:B------:R-:W-:Y:S01]  /*97a0*/  UIADD3 UR8, -UR22, URZ, URZ ;  /* 0x0000003f16087290 */ /* 0x000fe2000fffe13f */
[----:B------:R-:W-:Y:S01]  /*97b0*/  @P3 IMAD.MOV R12, RZ, RZ, R7 ;  /* 0x000000ffff0c3224 */ /* 0x000fe200078e0207 */
[----:B------:R-:W-:Y:S01]  /*97c0*/  UIADD3.X UR7, URZ, UR27, URZ, UP1, !UPT ;  /* 0x0000001b3f077290 */ /* 0x000fe20008ffe43f */
[----:B------:R-:W-:Y:S01]  /*97d0*/  SEL R8, RZ, 0x1, P5 ;  /* 0x00000001ff087807 */ /* 0x000fe20002800000 */
[----:B------:R-:W-:Y:S01]  /*97e0*/  UIMAD UR5, UR23, UR8, UR5 ;  /* 0x00000008170572a4 */ /* 0x000fe2000f8e0205 */
[----:B------:R-:W-:Y:S01]  /*97f0*/  VIADD R11, R6, 0x1 ;  /* 0x00000001060b7836 */ /* 0x000fe20000000000 */
[----:B------:R-:W-:Y:S01]  /*9800*/  ISETP.NE.AND P4, PT, R12, R21, PT ;  /* 0x000000150c00720c */ /* 0x000fe20003f85270 */
[----:B------:R-:W-:Y:S01]  /*9810*/  UIADD3 UR8, UR16, 0x1c000, URZ ;  /* 0x0001c00010087890 */ /* 0x000fe2000fffe03f */
[----:B------:R-:W-:Y:S01]  /*9820*/  LOP3.LUT R5, R5, R8, RZ, 0x3c, !PT ;  /* 0x0000000805057212 */ /* 0x000fe200078e3cff */
[----:B------:R-:W-:Y:S01]  /*9830*/  UIMAD UR21, UR5, UR4, UR21 ;  /* 0x00000004051572a4 */ /* 0x000fe2000f8e0215 */
[----:B------:R-:W-:Y:S01]  /*9840*/  SEL R8, R10, RZ, P2 ;  /* 0x000000ff0a087207 */ /* 0x000fe20001000000 */
[----:B------:R-:W-:Y:S01]  /*9850*/  UPRMT UR4, UR28, 0x5410, URZ ;  /* 0x000054101c047896 */ /* 0x000fe2000800003f */
[----:B------:R-:W-:Y:S01]  /*9860*/  SEL R9, R13, RZ, P3 ;  /* 0x000000ff0d097207 */ /* 0x000fe20001800000 */
[----:B------:R-:W-:Y:S01]  /*9870*/  UIADD3.X UR27, URZ, UR27, URZ, UP2, !UPT ;  /* 0x0000001b3f1b7290 */ /* 0x000fe200097fe43f */
[----:B------:R-:W-:Y:S01]  /*9880*/  SEL R7, R12, RZ, P4 ;  /* 0x000000ff0c077207 */ /* 0x000fe20002000000 */
[----:B------:R-:W-:-:S04]  /*9890*/  UMOV UR9, UR17 ;  /* 0x0000001100097c82 */ /* 0x000fc80008000000 */
[----:B------:R-:W-:Y:S01]  /*98a0*/  @P4 IMAD.MOV R11, RZ, RZ, R6 ;  /* 0x000000ffff0b4224 */ /* 0x000fe200078e0206 */
[----:B------:R2:W-:Y:S03]  /*98b0*/  UTMALDG.5D.IM2COL [UR16], [UR6], UR4 ;  /* 0x00000010060073b4 */ /* 0x0005e60008060004 */
[----:B------:R-:W-:Y:S01]  /*98c0*/  IMAD.MOV.U32 R6, RZ, RZ, R11 ;  /* 0x000000ffff067224 */ /* 0x000fe200078e000b */
[----:B------:R2:W-:Y:S02]  /*98d0*/  UTMALDG.5D [UR8], [UR26], desc[UR24] ;  /* 0x000018081a0075b4 */ /* 0x0005e40008021000 */
[----:B--2---:R-:W-:Y:S05]  /*98e0*/  @P6 BRA `(.L_x_277) ;  /* 0xfffffff800586947 */ /* 0x004fea000383ffff */
.L_x_273:
[----:B------:R-:W-:Y:S05]  /*98f0*/  BSYNC B0 ;  /* 0x0000000000007941 */ /* 0x000fea0003800000 */
.L_x_272:
[----:B------:R-:W-:Y:S01]  /*9900*/  ISETP.GE.U32.AND P0, PT, R2, 0x7, PT ;  /* 0x000000070200780c */ /* 0x000fe20003f06070 */
[----:B------:R-:W-:-:S12]  /*9910*/  IMAD.MOV.U32 R3, RZ, RZ, 0x1 ;  /* 0x00000001ff037424 */ /* 0x000fd800078e00ff */
[----:B------:R-:W-:Y:S05]  /*9920*/  @!P0 BRA `(.L_x_278) ;  /* 0x00000000001c8947 */ /* 0x000fea0003800000 */
[----:B------:R-:W-:-:S04]  /*9930*/  IMAD.WIDE.U32 R4, R2, 0x24924925, RZ ;  /* 0x2492492502047825 */ /* 0x000fc800078e00ff */
[----:B------:R-:W-:-:S05]  /*9940*/  IMAD.IADD R3, R2, 0x1, -R5 ;  /* 0x0000000102037824 */ /* 0x000fca00078e0a05 */
[----:B------:R-:W-:-:S04]  /*9950*/  LEA.HI R3, R3, R5, RZ, 0x1f ;  /* 0x0000000503037211 */ /* 0x000fc800078ff8ff */
[----:B------:R-:W-:-:S04]  /*9960*/  SHF.R.U32.HI R3, RZ, 0x2, R3 ;  /* 0x00000002ff037819 */ /* 0x000fc80000011603 */
[----:B------:R-:W-:-:S04]  /*9970*/  LOP3.LUT R3, R3, 0x1, RZ, 0xc0, !PT ;  /* 0x0000000103037812 */ /* 0x000fc800078ec0ff */
[----:B------:R-:W-:-:S04]  /*9980*/  ISETP.NE.U32.AND P0, PT, R3, 0x1, PT ;  /* 0x000000010300780c */ /* 0x000fc80003f05070 */
[----:B------:R-:W-:-:S09]  /*9990*/  SEL R3, RZ, 0x1, !P0 ;  /* 0x00000001ff037807 */ /* 0x000fd20004000000 */
.L_x_278:
[----:B------:R-:W-:Y:S05]  /*99a0*/  WARPSYNC.ALL ;  /* 0x0000000000007948 */ /* 0x000fea0003800000 */
[----:B------:R-:W-:-:S13]  /*99b0*/  ELECT P0, URZ, PT ;  /* 0x00000000003f782f */ /* 0x000fda0003800000 */
[----:B------:R-:W-:Y:S05]  /*99c0*/  @!P0 EXIT ;  /* 0x000000000000894d */ /* 0x000fea0003800000 */
[----:B------:R-:W-:-:S04]  /*99d0*/  LOP3.LUT R0, R0, 0x2, RZ, 0xfc, !PT ;  /* 0x0000000200007812 */ /* 0x000fc800078efcff */
[----:B------:R-:W-:-:S13]  /*99e0*/  ISETP.NE.AND P0, PT, R0, 0x3, PT ;  /* 0x000000030000780c */ /* 0x000fda0003f05270 */
[----:B------:R-:W-:Y:S05]  /*99f0*/  @!P0 BRA `(.L_x_279) ;  /* 0x0000000000048947 */ /* 0x000fea0003800000 */
[----:B------:R-:W-:Y:S01]  /*9a00*/  BPT.TRAP 0x1 ;  /* 0x000000040000795c */ /* 0x000fe20000300000 */
.L_x_279:
[----:B------:R-:W2:Y:S01]  /*9a10*/  S2R R7, SR_CgaCtaId ;  /* 0x0000000000077919 */ /* 0x000ea20000008800 */
[----:B------:R-:W-:Y:S01]  /*9a20*/  IMAD.WIDE.U32 R4, R2, 0x24924925, RZ ;  /* 0x2492492502047825 */ /* 0x000fe200078e00ff */
[----:B------:R-:W-:-:S03]  /*9a30*/  MOV R0, 0x400 ;  /* 0x0000040000007802 */ /* 0x000fc60000000f00 */
[----:B------:R-:W-:-:S05]  /*9a40*/  IMAD.IADD R4, R2, 0x1, -R5 ;  /* 0x0000000102047824 */ /* 0x000fca00078e0a05 */
[----:B------:R-:W-:-:S04]  /*9a50*/  LEA.HI R4, R4, R5, RZ, 0x1f ;  /* 0x0000000504047211 */ /* 0x000fc800078ff8ff */
[----:B------:R-:W-:-:S05]  /*9a60*/  SHF.R.U32.HI R5, RZ, 0x2, R4 ;  /* 0x00000002ff057819 */ /* 0x000fca0000011604 */
[----:B------:R-:W-:Y:S01]  /*9a70*/  IMAD R2, R5, -0x7, R2 ;  /* 0xfffffff905027824 */ /* 0x000fe200078e0202 */
[----:B--2---:R-:W-:Y:S02]  /*9a80*/  LEA R0, R7, R0, 0x18 ;  /* 0x0000000007007211 */ /* 0x004fe400078ec0ff */
[----:B------:R-:W-:-:S03]  /*9a90*/  SHF.L.U32 R7, R3, 0x1f, RZ ;  /* 0x0000001f03077819 */ /* 0x000fc600000006ff */
[----:B------:R-:W-:-:S04]  /*9aa0*/  VIADD R5, R0, 0x38038 ;  /* 0x0003803800057836 */ /* 0x000fc80000000000 */
[----:B------:R-:W-:-:S07]  /*9ab0*/  IMAD R0, R2, 0x8, R5 ;  /* 0x0000000802007824 */ /* 0x000fce00078e0205 */
.L_x_280:
[----:B--2---:R2:W3:Y:S02]  /*9ac0*/  SYNCS.PHASECHK.TRANS64.TRYWAIT P0, [R0+URZ], R7 ;  /* 0x00000007000075a7 */ /* 0x0044e4000800017f */
[----:B---3--:R-:W-:Y:S05]  /*9ad0*/  @!P0 NANOSLEEP.SYNCS 0x989680 ;  /* 0x009896800000895d */ /* 0x008fea0003900000 */
[----:B------:R-:W3:Y:S02]  /*9ae0*/  @!P0 SYNCS.PHASECHK.TRANS64 P0, [R0+URZ], R7 ;  /* 0x00000007000085a7 */ /* 0x000ee4000800007f */
[----:B---3--:R-:W-:Y:S05]  /*9af0*/  @!P0 BRA `(.L_x_280) ;  /* 0xfffffffc00f08947 */ /* 0x008fea000383ffff */
[----:B------:R-:W-:-:S05]  /*9b00*/  VIADD R2, R2, 0x1 ;  /* 0x0000000102027836 */ /* 0x000fca0000000000 */
[----:B------:R-:W-:-:S04]  /*9b10*/  ISETP.NE.AND P0, PT, R2, 0x7, PT ;  /* 0x000000070200780c */ /* 0x000fc80003f05270 */
[----:B--2---:R-:W-:Y:S02]  /*9b20*/  SEL R0, RZ, 0x1, P0 ;  /* 0x00000001ff007807 */ /* 0x004fe40000000000 */
[----:B------:R-:W-:Y:S02]  /*9b30*/  SEL R2, R2, RZ, P0 ;  /* 0x000000ff02027207 */ /* 0x000fe40000000000 */
[----:B------:R-:W-:-:S03]  /*9b40*/  LOP3.LUT R7, R3, R0, RZ, 0x3c, !PT ;  /* 0x0000000003077212 */ /* 0x000fc600078e3cff */
[----:B------:R-:W-:Y:S01]  /*9b50*/  IMAD R0, R2, 0x8, R5 ;  /* 0x0000000802007824 */ /* 0x000fe200078e0205 */
[----:B------:R-:W-:-:S07]  /*9b60*/  SHF.L.U32 R3, R7, 0x1f, RZ ;  /* 0x0000001f07037819 */ /* 0x000fce00000006ff */
.L_x_281:
        /* <DEDUP_REMOVED lines=11> */
.L_x_282:
        /* <DEDUP_REMOVED lines=11> */
.L_x_283:
        /* <DEDUP_REMOVED lines=11> */
.L_x_284:
        /* <DEDUP_REMOVED lines=11> */
.L_x_285:
        /* <DEDUP_REMOVED lines=11> */
.L_x_286:
[----:B--2---:R2:W3:Y:S02]  /*9ee0*/  SYNCS.PHASECHK.TRANS64.TRYWAIT P0, [R2+URZ], R3 ;  /* 0x00000003020075a7 */ /* 0x0044e4000800017f */
[----:B---3--:R-:W-:Y:S05]  /*9ef0*/  @!P0 NANOSLEEP.SYNCS 0x989680 ;  /* 0x009896800000895d */ /* 0x008fea0003900000 */
[----:B------:R-:W3:Y:S02]  /*9f00*/  @!P0 SYNCS.PHASECHK.TRANS64 P0, [R2+URZ], R3 ;  /* 0x00000003020085a7 */ /* 0x000ee4000800007f */
[----:B---3--:R-:W-:Y:S05]  /*9f10*/  @P0 EXIT ;  /* 0x000000000000094d */ /* 0x008fea0003800000 */
[----:B------:R-:W-:Y:S05]  /*9f20*/  BRA `(.L_x_286) ;  /* 0xfffffffc00ec7947 */ /* 0x000fea000383ffff */
.L_x_287:
[----:B------:R-:W-:-:S00]  /*9f30*/  BRA `(.L_x_287) ;  /* 0xfffffffc00fc7947 */ /* 0x000fc0000383ffff */
[----:B------:R-:W-:-:S00]  /*9f40*/  NOP ;  /* 0x0000000000007918 */ /* 0x000fc00000000000 */
        /* <DEDUP_REMOVED lines=11> */
.L_x_288:


//--------------------- .nv.shared._ZN7cutlass13device_kernelINS_4conv6kernel13ConvUniversalINS1_16ConvProblemShapeILNS1_8OperatorE0ELi3EEENS1_10collective14CollectiveConvINS1_46MainloopSm90TmaGmmaWarpSpecializedImplicitGemmILS5_0ELi7ELi3EN4cute5tupleIJNSA_1CILi1EEESD_SD_EEENS1_36KernelImplicitTmaWarpSpecializedSm90ELi1EEENSB_IJNSC_ILi128EEESH_NSB_IJNSC_ILi64EEEEEEEEENS_10bfloat16_tESL_NSA_8TiledMMAINSA_8MMA_AtomIJNSA_4SM904GMMA28MMA_64x128x16_F32BF16BF16_SSILNSP_5MajorE0ELSR_0ELNSP_7ScaleInE1ELSS_1EEEEEENSA_6LayoutISE_NSB_IJNSC_ILi0EEESW_SW_EEEEENSB_IJNSA_10UnderscoreESZ_SZ_EEEEENS7_6detail26Sm90ImplicitGemmTileTraitsINSA_20SM90_TMA_LOAD_IM2COLENSA_14ComposedLayoutINSA_7SwizzleILi3ELi4ELi3EEENSA_18smem_ptr_flag_bitsILi16EEENSV_INSB_IJNSB_IJNSC_ILi8EEENSC_ILi16EEEEEENSB_IJSI_SD_EEENSB_IJSD_NSC_ILi7EEEEEEEEENSB_IJNSB_IJSI_NSC_ILi512EEEEEENSB_IJSD_SW_EEENSB_IJSW_NSC_ILi8192EEEEEEEEEEEEEvEENS13_INSA_13SM90_TMA_LOADES1O_vEEEENS_8epilogue10collective6detail29Sm90TmaWarpSpecializedAdapterINS1U_15DefaultEpilogueISL_NSB_IJNSB_IJllllEEESD_SW_EEES1Z_NS1T_6thread17LinearCombinationISL_Li1EffLNS20_9ScaleType4KindE0ELNS_15FloatRoundStyleE2ESL_EENS_4gemm15EpilogueDefaultEEEEEvvEEEEvNT_6ParamsE --------------------------
	.section	.nv.shared._ZN7cutlass13device_kernelINS_4conv6kernel13ConvUniversalINS1_16ConvProblemShapeILNS1_8OperatorE0ELi3EEENS1_10collective14CollectiveConvINS1_46MainloopSm90TmaGmmaWarpSpecializedImplicitGemmILS5_0ELi7ELi3EN4cute5tupleIJNSA_1CILi1EEESD_SD_EEENS1_36KernelImplicitTmaWarpSpecializedSm90ELi1EEENSB_IJNSC_ILi128EEESH_NSB_IJNSC_ILi64EEEEEEEEENS_10bfloat16_tESL_NSA_8TiledMMAINSA_8MMA_AtomIJNSA_4SM904GMMA28MMA_64x128x16_F32BF16BF16_SSILNSP_5MajorE0ELSR_0ELNSP_7ScaleInE1ELSS_1EEEEEENSA_6LayoutISE_NSB_IJNSC_ILi0EEESW_SW_EEEEENSB_IJNSA_10UnderscoreESZ_SZ_EEEEENS7_6detail26Sm90ImplicitGemmTileTraitsINSA_20SM90_TMA_LOAD_IM2COLENSA_14ComposedLayoutINSA_7SwizzleILi3ELi4ELi3EEENSA_18smem_ptr_flag_bitsILi16EEENSV_INSB_IJNSB_IJNSC_ILi8EEENSC_ILi16EEEEEENSB_IJSI_SD_EEENSB_IJSD_NSC_ILi7EEEEEEEEENSB_IJNSB_IJSI_NSC_ILi512EEEEEENSB_IJSD_SW_EEENSB_IJSW_NSC_ILi8192EEEEEEEEEEEEEvEENS13_INSA_13SM90_TMA_LOADES1O_vEEEENS_8epilogue10collective6detail29Sm90TmaWarpSpecializedAdapterINS1U_15DefaultEpilogueISL_NSB_IJNSB_IJllllEEESD_SW_EEES1Z_NS1T_6thread17LinearCombinationISL_Li1EffLNS20_9ScaleType4KindE0ELNS_15FloatRoundStyleE2ESL_EENS_4gemm15EpilogueDefaultEEEEEvvEEEEvNT_6ParamsE,"aw",@nobits
	.sectionflags	@""
	.align	16
	.zero		1024


//--------------------- .nv.shared.reserved.0     --------------------------
	.section	.nv.shared.reserved.0,"aw",@nobits
	.weak		__nv_reservedSMEM_offset_0_alias
	.size		__nv_reservedSMEM_offset_0_alias, 0, 0
	.other		__nv_reservedSMEM_offset_0_alias,@"STO_CUDA_RESERVED_SHARED STV_DEFAULT"
__nv_reservedSMEM_offset_0_alias:
	.zero		0


//--------------------- .nv.global                --------------------------
	.section	.nv.global,"aw",@nobits
.nv.global:
	.type		_ZN39_INTERNAL_b47e57f1_4_k_cu_2ad6f33b_37454cute1_E,@object
	.size		_ZN39_INTERNAL_b47e57f1_4_k_cu_2ad6f33b_37454cute1_E,(_ZN39_INTERNAL_b47e57f1_4_k_cu_2ad6f33b_37454cuda3std3__45__cpo6cbeginE - _ZN39_INTERNAL_b47e57f1_4_k_cu_2ad6f33b_37454cute1_E)
_ZN39_INTERNAL_b47e57f1_4_k_cu_2ad6f33b_37454cute1_E:
	.zero		1
	.type		_ZN39_INTERNAL_b47e57f1_4_k_cu_2ad6f33b_37454cuda3std3__45__cpo6cbeginE,@object
	.size		_ZN39_INTERNAL_b47e57f1_4_k_cu_2ad6f33b_37454cuda3std3__45__cpo6cbeginE,(_ZN39_INTERNAL_b47e57f1_4_k_cu_2ad6f33b_37454cuda3std3__48in_placeE - _ZN39_INTERNAL_b47e57f1_4_k_cu_2ad6f33b_37454cuda3std3__45__cpo6cbeginE)
_ZN39_INTERNAL_b47e57f1_4_k_cu_2ad6f33b_37454cuda3std3__45__cpo6cbeginE:
	.zero		1
	.type		_ZN39_INTERNAL_b47e57f1_4_k_cu_2ad6f33b_37454cuda3std3__48in_placeE,@object
	.size		_ZN39_INTERNAL_b47e57f1_4_k_cu_2ad6f33b_37454cuda3std3__48in_placeE,(_ZN39_INTERNAL_b47e57f1_4_k_cu_2ad6f33b_37454cuda3std6ranges3__45__cpo9iter_moveE - _ZN39_INTERNAL_b47e57f1_4_k_cu_2ad6f33b_37454cuda3std3__48in_placeE)
_ZN39_INTERNAL_b47e57f1_4_k_cu_2ad6f33b_37454cuda3std3__48in_placeE:
	.zero		1
	.type		_ZN39_INTERNAL_b47e57f1_4_k_cu_2ad6f33b_37454cuda3std6ranges3__45__cpo9iter_moveE,@object
	.size		_ZN39_INTERNAL_b47e57f1_4_k_cu_2ad6f33b_37454cuda3std6ranges3__45__cpo9iter_moveE,(_ZN39_INTERNAL_b47e57f1_4_k_cu_2ad6f33b_37454cuda3std3__45__cpo5beginE - _ZN39_INTERNAL_b47e57f1_4_k_cu_2ad6f33b_37454cuda3std6ranges3__45__cpo9iter_moveE)
_ZN39_INTERNAL_b47e57f1_4_k_cu_2ad6f33b_37454cuda3std6ranges3__45__cpo9iter_moveE:
	.zero		1
	.type		_ZN39_INTERNAL_b47e57f1_4_k_cu_2ad6f33b_37454cuda3std3__45__cpo5beginE,@object
	.size		_ZN39_INTERNAL_b47e57f1_4_k_cu_2ad6f33b_37454cuda3std3__45__cpo5beginE,(_ZN39_INTERNAL_b47e57f1_4_k_cu_2ad6f33b_37454cuda3std3__441_GLOBAL__N__b47e57f1_4_k_cu_2ad6f33b_37456ignoreE - _ZN39_INTERNAL_b47e57f1_4_k_cu_2ad6f33b_37454cuda3std3__45__cpo5beginE)
_ZN39_INTERNAL_b47e57f1_4_k_cu_2ad6f33b_37454cuda3std3__45__cpo5beginE:
	.zero		1
	.type		_ZN39_INTERNAL_b47e57f1_4_k_cu_2ad6f33b_37454cuda3std3__441_GLOBAL__N__b47e57f1_4_k_cu_2ad6f33b_37456ignoreE,@object
	.size		_ZN39_INTERNAL_b47e57f1_4_k_cu_2ad6f33b_37454cuda3std3__441_GLOBAL__N__b47e57f1_4_k_cu_2ad6f33b_37456ignoreE,(_ZN39_INTERNAL_b47e57f1_4_k_cu_2ad6f33b_37454cute7productE - _ZN39_INTERNAL_b47e57f1_4_k_cu_2ad6f33b_37454cuda3std3__441_GLOBAL__N__b47e57f1_4_k_cu_2ad6f33b_37456ignoreE)
_ZN39_INTERNAL_b47e57f1_4_k_cu_2ad6f33b_37454cuda3std3__441_GLOBAL__N__b47e57f1_4_k_cu_2ad6f33b_37456ignoreE:
	.zero		1
	.type		_ZN39_INTERNAL_b47e57f1_4_k_cu_2ad6f33b_37454cute7productE,@object
	.size		_ZN39_INTERNAL_b47e57f1_4_k_cu_2ad6f33b_37454cute7productE,(_ZN39_INTERNAL_b47e57f1_4_k_cu_2ad6f33b_37454cuda3std3__45__cpo3endE - _ZN39_INTERNAL_b47e57f1_4_k_cu_2ad6f33b_37454cute7productE)
_ZN39_INTERNAL_b47e57f1_4_k_cu_2ad6f33b_37454cute7productE:
	.zero		1
	.type		_ZN39_INTERNAL_b47e57f1_4_k_cu_2ad6f33b_37454cuda3std3__45__cpo3endE,@object
	.size		_ZN39_INTERNAL_b47e57f1_4_k_cu_2ad6f33b_37454cuda3std3__45__cpo3endE,(_ZN39_INTERNAL_b47e57f1_4_k_cu_2ad6f33b_37454cuda3std3__419piecewise_constructE - _ZN39_INTERNAL_b47e57f1_4_k_cu_2ad6f33b_37454cuda3std3__45__cpo3endE)
_ZN39_INTERNAL_b47e57f1_4_k_cu_2ad6f33b_37454cuda3std3__45__cpo3endE:
	.zero		1
	.type		_ZN39_INTERNAL_b47e57f1_4_k_cu_2ad6f33b_37454cuda3std3__419piecewise_constructE,@object
	.size		_ZN39_INTERNAL_b47e57f1_4_k_cu_2ad6f33b_37454cuda3std3__419piecewise_constructE,(_ZN39_INTERNAL_b47e57f1_4_k_cu_2ad6f33b_37454cuda3std3__45__cpo4cendE - _ZN39_INTERNAL_b47e57f1_4_k_cu_2ad6f33b_37454cuda3std3__419piecewise_constructE)
_ZN39_INTERNAL_b47e57f1_4_k_cu_2ad6f33b_37454cuda3std3__419piecewise_constructE:
	.zero		1
	.type		_ZN39_INTERNAL_b47e57f1_4_k_cu_2ad6f33b_37454cuda3std3__45__cpo4cendE,@object
	.size		_ZN39_INTERNAL_b47e57f1_4_k_cu_2ad6f33b_37454cuda3std3__45__cpo4cendE,(_ZN39_INTERNAL_b47e57f1_4_k_cu_2ad6f33b_37454cuda3std6ranges3__45__cpo4swapE - _ZN39_INTERNAL_b47e57f1_4_k_cu_2ad6f33b_37454cuda3std3__45__cpo4cendE)
_ZN39_INTERNAL_b47e57f1_4_k_cu_2ad6f33b_37454cuda3std3__45__cpo4cendE:
	.zero		1
	.type		_ZN39_INTERNAL_b47e57f1_4_k_cu_2ad6f33b_37454cuda3std6ranges3__45__cpo4swapE,@object
	.size		_ZN39_INTERNAL_b47e57f1_4_k_cu_2ad6f33b_37454cuda3std6ranges3__45__cpo4swapE,(.L_7 - _ZN39_INTERNAL_b47e57f1_4_k_cu_2ad6f33b_37454cuda3std6ranges3__45__cpo4swapE)
_ZN39_INTERNAL_b47e57f1_4_k_cu_2ad6f33b_37454cuda3std6ranges3__45__cpo4swapE:
	.zero		1
.L_7:


//--------------------- .nv.constant0._ZN7cutlass13device_kernelINS_4conv6kernel13ConvUniversalINS1_16ConvProblemShapeILNS1_8OperatorE0ELi3EEENS1_10collective14CollectiveConvINS1_46MainloopSm90TmaGmmaWarpSpecializedImplicitGemmILS5_0ELi7ELi3EN4cute5tupleIJNSA_1CILi1EEESD_SD_EEENS1_36KernelImplicitTmaWarpSpecializedSm90ELi1EEENSB_IJNSC_ILi128EEESH_NSB_IJNSC_ILi64EEEEEEEEENS_10bfloat16_tESL_NSA_8TiledMMAINSA_8MMA_AtomIJNSA_4SM904GMMA28MMA_64x128x16_F32BF16BF16_SSILNSP_5MajorE0ELSR_0ELNSP_7ScaleInE1ELSS_1EEEEEENSA_6LayoutISE_NSB_IJNSC_ILi0EEESW_SW_EEEEENSB_IJNSA_10UnderscoreESZ_SZ_EEEEENS7_6detail26Sm90ImplicitGemmTileTraitsINSA_20SM90_TMA_LOAD_IM2COLENSA_14ComposedLayoutINSA_7SwizzleILi3ELi4ELi3EEENSA_18smem_ptr_flag_bitsILi16EEENSV_INSB_IJNSB_IJNSC_ILi8EEENSC_ILi16EEEEEENSB_IJSI_SD_EEENSB_IJSD_NSC_ILi7EEEEEEEEENSB_IJNSB_IJSI_NSC_ILi512EEEEEENSB_IJSD_SW_EEENSB_IJSW_NSC_ILi8192EEEEEEEEEEEEEvEENS13_INSA_13SM90_TMA_LOADES1O_vEEEENS_8epilogue10collective6detail29Sm90TmaWarpSpecializedAdapterINS1U_15DefaultEpilogueISL_NSB_IJNSB_IJllllEEESD_SW_EEES1Z_NS1T_6thread17LinearCombinationISL_Li1EffLNS20_9ScaleType4KindE0ELNS_15FloatRoundStyleE2ESL_EENS_4gemm15EpilogueDefaultEEEEEvvEEEEvNT_6ParamsE --------------------------
	.section	.nv.constant0._ZN7cutlass13device_kernelINS_4conv6kernel13ConvUniversalINS1_16ConvProblemShapeILNS1_8OperatorE0ELi3EEENS1_10collective14CollectiveConvINS1_46MainloopSm90TmaGmmaWarpSpecializedImplicitGemmILS5_0ELi7ELi3EN4cute5tupleIJNSA_1CILi1EEESD_SD_EEENS1_36KernelImplicitTmaWarpSpecializedSm90ELi1EEENSB_IJNSC_ILi128EEESH_NSB_IJNSC_ILi64EEEEEEEEENS_10bfloat16_tESL_NSA_8TiledMMAINSA_8MMA_AtomIJNSA_4SM904GMMA28MMA_64x128x16_F32BF16BF16_SSILNSP_5MajorE0ELSR_0ELNSP_7ScaleInE1ELSS_1EEEEEENSA_6LayoutISE_NSB_IJNSC_ILi0EEESW_SW_EEEEENSB_IJNSA_10UnderscoreESZ_SZ_EEEEENS7_6detail26Sm90ImplicitGemmTileTraitsINSA_20SM90_TMA_LOAD_IM2COLENSA_14ComposedLayoutINSA_7SwizzleILi3ELi4ELi3EEENSA_18smem_ptr_flag_bitsILi16EEENSV_INSB_IJNSB_IJNSC_ILi8EEENSC_ILi16EEEEEENSB_IJSI_SD_EEENSB_IJSD_NSC_ILi7EEEEEEEEENSB_IJNSB_IJSI_NSC_ILi512EEEEEENSB_IJSD_SW_EEENSB_IJSW_NSC_ILi8192EEEEEEEEEEEEEvEENS13_INSA_13SM90_TMA_LOADES1O_vEEEENS_8epilogue10collective6detail29Sm90TmaWarpSpecializedAdapterINS1U_15DefaultEpilogueISL_NSB_IJNSB_IJllllEEESD_SW_EEES1Z_NS1T_6thread17LinearCombinationISL_Li1EffLNS20_9ScaleType4KindE0ELNS_15FloatRoundStyleE2ESL_EENS_4gemm15EpilogueDefaultEEEEEvvEEEEvNT_6ParamsE,"a",@progbits
	.sectionflags	@""
	.align	4
.nv.constant0._ZN7cutlass13device_kernelINS_4conv6kernel13ConvUniversalINS1_16ConvProblemShapeILNS1_8OperatorE0ELi3EEENS1_10collective14CollectiveConvINS1_46MainloopSm90TmaGmmaWarpSpecializedImplicitGemmILS5_0ELi7ELi3EN4cute5tupleIJNSA_1CILi1EEESD_SD_EEENS1_36KernelImplicitTmaWarpSpecializedSm90ELi1EEENSB_IJNSC_ILi128EEESH_NSB_IJNSC_ILi64EEEEEEEEENS_10bfloat16_tESL_NSA_8TiledMMAINSA_8MMA_AtomIJNSA_4SM904GMMA28MMA_64x128x16_F32BF16BF16_SSILNSP_5MajorE0ELSR_0ELNSP_7ScaleInE1ELSS_1EEEEEENSA_6LayoutISE_NSB_IJNSC_ILi0EEESW_SW_EEEEENSB_IJNSA_10UnderscoreESZ_SZ_EEEEENS7_6detail26Sm90ImplicitGemmTileTraitsINSA_20SM90_TMA_LOAD_IM2COLENSA_14ComposedLayoutINSA_7SwizzleILi3ELi4ELi3EEENSA_18smem_ptr_flag_bitsILi16EEENSV_INSB_IJNSB_IJNSC_ILi8EEENSC_ILi16EEEEEENSB_IJSI_SD_EEENSB_IJSD_NSC_ILi7EEEEEEEEENSB_IJNSB_IJSI_NSC_ILi512EEEEEENSB_IJSD_SW_EEENSB_IJSW_NSC_ILi8192EEEEEEEEEEEEEvEENS13_INSA_13SM90_TMA_LOADES1O_vEEEENS_8epilogue10collective6detail29Sm90TmaWarpSpecializedAdapterINS1U_15DefaultEpilogueISL_NSB_IJNSB_IJllllEEESD_SW_EEES1Z_NS1T_6thread17LinearCombinationISL_Li1EffLNS20_9ScaleType4KindE0ELNS_15FloatRoundStyleE2ESL_EENS_4gemm15EpilogueDefaultEEEEEvvEEEEvNT_6ParamsE:
	.zero		1664


//--------------------- SYMBOLS --------------------------

	.type		.nv.reservedSmem.offset0,@object
	.size		.nv.reservedSmem.offset0,0x4
